// auto-generated by cutlass_sweep.gemm — config: {"arch": "sm_90", "cluster_m": 1, "cluster_n": 2, "dtype": "fp16", "stages": 4, "tile_k": 128, "tile_m": 64, "tile_n": 256}
#include "cutlass/cutlass.h"
#include "cutlass/gemm/collective/collective_builder.hpp"
#include "cutlass/gemm/device/gemm_universal_adapter.h"
#include "cutlass/gemm/kernel/gemm_universal.hpp"
#include "cutlass/epilogue/collective/collective_builder.hpp"

using ElemA = cutlass::half_t;
using ElemB = cutlass::half_t;
using ElemCD = cutlass::half_t;
using Acc  = float;
using TileShape    = cute::Shape<cute::_64, cute::_256, cute::_128>;
using ClusterShape = cute::Shape<cute::_1, cute::_2, cute::_1>;

using CollectiveEpilogue = typename cutlass::epilogue::collective::CollectiveBuilder<
    cutlass::arch::Sm90, cutlass::arch::OpClassTensorOp,
    TileShape, ClusterShape,
    cutlass::epilogue::collective::EpilogueTileAuto,
    Acc, Acc,
    ElemCD, cutlass::layout::RowMajor, 128 / cutlass::sizeof_bits<ElemCD>::value,
    ElemCD, cutlass::layout::RowMajor, 128 / cutlass::sizeof_bits<ElemCD>::value,
    cutlass::epilogue::collective::EpilogueScheduleAuto
  >::CollectiveOp;

using CollectiveMainloop = typename cutlass::gemm::collective::CollectiveBuilder<
    cutlass::arch::Sm90, cutlass::arch::OpClassTensorOp,
    ElemA, cutlass::layout::RowMajor, 128 / cutlass::sizeof_bits<ElemA>::value,
    ElemB, cutlass::layout::ColumnMajor, 128 / cutlass::sizeof_bits<ElemB>::value,
    Acc,
    TileShape, ClusterShape,
    cutlass::gemm::collective::StageCount<4>,
    cutlass::gemm::collective::KernelScheduleAuto
  >::CollectiveOp;

using GemmKernel = cutlass::gemm::kernel::GemmUniversal<
    cute::Shape<int,int,int,int>,
    CollectiveMainloop,
    CollectiveEpilogue
>;
using Gemm = cutlass::gemm::device::GemmUniversalAdapter<GemmKernel>;

// Force the device kernel symbol into the cubin without needing a host main.
auto* _anchor = &cutlass::device_kernel<GemmKernel>;


// ===== COMPILED SASS (sm_90a) =====

	.target	sm_90a

	.elftype	@"ET_EXEC"


//--------------------- .note.nv.tkinfo           --------------------------
	.section	.note.nv.tkinfo,"",@"SHT_NOTE"
	.sectionflags	@"SHF_NOTE_NV_TKINFO"
	.tkinfo
        /*0018*/ 	.word	0x00000002
        /*0030*/ 	.string	""
        /*0030*/ 	.string	"ptxas"
        /*0030*/ 	.string	"Cuda compilation tools, release 13.0, V13.0.88"
        /*0030*/ 	.string	"Build cuda_13.0.r13.0/compiler.36424714_0"
        /*0030*/ 	.string	"-arch sm_90a -m 64 "



//--------------------- .note.nv.cuinfo           --------------------------
	.section	.note.nv.cuinfo,"",@"SHT_NOTE"
	.sectionflags	@"SHF_NOTE_NV_CUINFO"
        /*0018*/ 	.short	0x0002
        /*001a*/ 	.short	0x005a
        /*001c*/ 	.short	0x0082
	.zero		2


//--------------------- .nv.info                  --------------------------
	.section	.nv.info,"",@"SHT_CUDA_INFO"
	.align	4


	//----- nvinfo : EIATTR_REGCOUNT
	.align		4
        /*0000*/ 	.byte	0x04, 0x2f
        /*0002*/ 	.short	(.L_15 - .L_14)
	.align		4
.L_14:
        /*0004*/ 	.word	index@(_ZN7cutlass13device_kernelINS_4gemm6kernel13GemmUniversalIN4cute5tupleIJiiiiEEENS1_10collective13CollectiveMmaINS1_34MainloopSm90TmaGmmaWarpSpecializedILi4ENS5_IJNS4_1CILi1EEENSA_ILi2EEESB_EEENS1_32KernelTmaWarpSpecializedPingpongEEENS5_IJNSA_ILi64EEENSA_ILi256EEENSA_ILi128EEEEEENS_6half_tENS5_IJlSB_lEEESK_SL_NS4_8TiledMMAINS4_8MMA_AtomIJNS4_4SM904GMMA26MMA_64x256x16_F32F16F16_SSILNSP_5MajorE0ELSR_0ELNSP_7ScaleInE1ELSS_1EEEEEENS4_6LayoutINS5_IJSB_SB_SB_EEENS5_IJNSA_ILi0EEESX_SX_EEEEENS5_IJNS4_10UnderscoreES10_S10_EEEEENS4_23SM90_TMA_LOAD_MULTICASTENS4_14ComposedLayoutINS4_7SwizzleILi3ELi4ELi3EEENS4_18smem_ptr_flag_bitsILi16EEENSV_INS5_IJNSA_ILi8EEESG_EEENS5_IJSG_SB_EEEEEEEvNS4_8identityENS4_13SM90_TMA_LOADES1D_vS1E_EENS_8epilogue10collective6detail29Sm90TmaWarpSpecializedAdapterINS1I_15DefaultEpilogueISK_SL_SL_NS1H_6thread17LinearCombinationISK_Li1EffLNS1M_9ScaleType4KindE0ELNS_15FloatRoundStyleE2ESK_EENS1_15EpilogueDefaultEEEEEvvEEEEvNT_6ParamsE)
        /*0008*/ 	.word	0x000000a8


	//----- nvinfo : EIATTR_FRAME_SIZE
	.align		4
.L_15:
        /*000c*/ 	.byte	0x04, 0x11
        /*000e*/ 	.short	(.L_17 - .L_16)
	.align		4
.L_16:
        /*0010*/ 	.word	index@(_ZN7cutlass13device_kernelINS_4gemm6kernel13GemmUniversalIN4cute5tupleIJiiiiEEENS1_10collective13CollectiveMmaINS1_34MainloopSm90TmaGmmaWarpSpecializedILi4ENS5_IJNS4_1CILi1EEENSA_ILi2EEESB_EEENS1_32KernelTmaWarpSpecializedPingpongEEENS5_IJNSA_ILi64EEENSA_ILi256EEENSA_ILi128EEEEEENS_6half_tENS5_IJlSB_lEEESK_SL_NS4_8TiledMMAINS4_8MMA_AtomIJNS4_4SM904GMMA26MMA_64x256x16_F32F16F16_SSILNSP_5MajorE0ELSR_0ELNSP_7ScaleInE1ELSS_1EEEEEENS4_6LayoutINS5_IJSB_SB_SB_EEENS5_IJNSA_ILi0EEESX_SX_EEEEENS5_IJNS4_10UnderscoreES10_S10_EEEEENS4_23SM90_TMA_LOAD_MULTICASTENS4_14ComposedLayoutINS4_7SwizzleILi3ELi4ELi3EEENS4_18smem_ptr_flag_bitsILi16EEENSV_INS5_IJNSA_ILi8EEESG_EEENS5_IJSG_SB_EEEEEEEvNS4_8identityENS4_13SM90_TMA_LOADES1D_vS1E_EENS_8epilogue10collective6detail29Sm90TmaWarpSpecializedAdapterINS1I_15DefaultEpilogueISK_SL_SL_NS1H_6thread17LinearCombinationISK_Li1EffLNS1M_9ScaleType4KindE0ELNS_15FloatRoundStyleE2ESK_EENS1_15EpilogueDefaultEEEEEvvEEEEvNT_6ParamsE)
        /*0014*/ 	.word	0x00000000


	//----- nvinfo : EIATTR_MIN_STACK_SIZE
	.align		4
.L_17:
        /*0018*/ 	.byte	0x04, 0x12
        /*001a*/ 	.short	(.L_19 - .L_18)
	.align		4
.L_18:
        /*001c*/ 	.word	index@(_ZN7cutlass13device_kernelINS_4gemm6kernel13GemmUniversalIN4cute5tupleIJiiiiEEENS1_10collective13CollectiveMmaINS1_34MainloopSm90TmaGmmaWarpSpecializedILi4ENS5_IJNS4_1CILi1EEENSA_ILi2EEESB_EEENS1_32KernelTmaWarpSpecializedPingpongEEENS5_IJNSA_ILi64EEENSA_ILi256EEENSA_ILi128EEEEEENS_6half_tENS5_IJlSB_lEEESK_SL_NS4_8TiledMMAINS4_8MMA_AtomIJNS4_4SM904GMMA26MMA_64x256x16_F32F16F16_SSILNSP_5MajorE0ELSR_0ELNSP_7ScaleInE1ELSS_1EEEEEENS4_6LayoutINS5_IJSB_SB_SB_EEENS5_IJNSA_ILi0EEESX_SX_EEEEENS5_IJNS4_10UnderscoreES10_S10_EEEEENS4_23SM90_TMA_LOAD_MULTICASTENS4_14ComposedLayoutINS4_7SwizzleILi3ELi4ELi3EEENS4_18smem_ptr_flag_bitsILi16EEENSV_INS5_IJNSA_ILi8EEESG_EEENS5_IJSG_SB_EEEEEEEvNS4_8identityENS4_13SM90_TMA_LOADES1D_vS1E_EENS_8epilogue10collective6detail29Sm90TmaWarpSpecializedAdapterINS1I_15DefaultEpilogueISK_SL_SL_NS1H_6thread17LinearCombinationISK_Li1EffLNS1M_9ScaleType4KindE0ELNS_15FloatRoundStyleE2ESK_EENS1_15EpilogueDefaultEEEEEvvEEEEvNT_6ParamsE)
        /*0020*/ 	.word	0x00000000
.L_19:


//--------------------- .nv.compat                --------------------------
	.section	.nv.compat,"",@"SHT_CUDA_COMPAT_INFO"
	.align	4
        /*0000*/ 	.byte	0x02, 0x09, 0x01, 0x00, 0x02, 0x02, 0x04, 0x00, 0x02, 0x05, 0x05, 0x00, 0x03, 0x07, 0x01, 0x01
        /*0010*/ 	.byte	0x02, 0x03, 0x01, 0x00, 0x02, 0x06, 0x01, 0x00, 0x04, 0x0b, 0x08, 0x00, 0x00, 0x00, 0x00, 0x00
        /*0020*/ 	.byte	0x00, 0x00, 0x00, 0x00


//--------------------- .nv.info._ZN7cutlass13device_kernelINS_4gemm6kernel13GemmUniversalIN4cute5tupleIJiiiiEEENS1_10collective13CollectiveMmaINS1_34MainloopSm90TmaGmmaWarpSpecializedILi4ENS5_IJNS4_1CILi1EEENSA_ILi2EEESB_EEENS1_32KernelTmaWarpSpecializedPingpongEEENS5_IJNSA_ILi64EEENSA_ILi256EEENSA_ILi128EEEEEENS_6half_tENS5_IJlSB_lEEESK_SL_NS4_8TiledMMAINS4_8MMA_AtomIJNS4_4SM904GMMA26MMA_64x256x16_F32F16F16_SSILNSP_5MajorE0ELSR_0ELNSP_7ScaleInE1ELSS_1EEEEEENS4_6LayoutINS5_IJSB_SB_SB_EEENS5_IJNSA_ILi0EEESX_SX_EEEEENS5_IJNS4_10UnderscoreES10_S10_EEEEENS4_23SM90_TMA_LOAD_MULTICASTENS4_14ComposedLayoutINS4_7SwizzleILi3ELi4ELi3EEENS4_18smem_ptr_flag_bitsILi16EEENSV_INS5_IJNSA_ILi8EEESG_EEENS5_IJSG_SB_EEEEEEEvNS4_8identityENS4_13SM90_TMA_LOADES1D_vS1E_EENS_8epilogue10collective6detail29Sm90TmaWarpSpecializedAdapterINS1I_15DefaultEpilogueISK_SL_SL_NS1H_6thread17LinearCombinationISK_Li1EffLNS1M_9ScaleType4KindE0ELNS_15FloatRoundStyleE2ESK_EENS1_15EpilogueDefaultEEEEEvvEEEEvNT_6ParamsE --------------------------
	.section	.nv.info._ZN7cutlass13device_kernelINS_4gemm6kernel13GemmUniversalIN4cute5tupleIJiiiiEEENS1_10collective13CollectiveMmaINS1_34MainloopSm90TmaGmmaWarpSpecializedILi4ENS5_IJNS4_1CILi1EEENSA_ILi2EEESB_EEENS1_32KernelTmaWarpSpecializedPingpongEEENS5_IJNSA_ILi64EEENSA_ILi256EEENSA_ILi128EEEEEENS_6half_tENS5_IJlSB_lEEESK_SL_NS4_8TiledMMAINS4_8MMA_AtomIJNS4_4SM904GMMA26MMA_64x256x16_F32F16F16_SSILNSP_5MajorE0ELSR_0ELNSP_7ScaleInE1ELSS_1EEEEEENS4_6LayoutINS5_IJSB_SB_SB_EEENS5_IJNSA_ILi0EEESX_SX_EEEEENS5_IJNS4_10UnderscoreES10_S10_EEEEENS4_23SM90_TMA_LOAD_MULTICASTENS4_14ComposedLayoutINS4_7SwizzleILi3ELi4ELi3EEENS4_18smem_ptr_flag_bitsILi16EEENSV_INS5_IJNSA_ILi8EEESG_EEENS5_IJSG_SB_EEEEEEEvNS4_8identityENS4_13SM90_TMA_LOADES1D_vS1E_EENS_8epilogue10collective6detail29Sm90TmaWarpSpecializedAdapterINS1I_15DefaultEpilogueISK_SL_SL_NS1H_6thread17LinearCombinationISK_Li1EffLNS1M_9ScaleType4KindE0ELNS_15FloatRoundStyleE2ESK_EENS1_15EpilogueDefaultEEEEEvvEEEEvNT_6ParamsE,"",@"SHT_CUDA_INFO"
	.sectionflags	@""
	.align	4


	//----- nvinfo : EIATTR_CUDA_API_VERSION
	.align		4
        /*0000*/ 	.byte	0x04, 0x37
        /*0002*/ 	.short	(.L_21 - .L_20)
.L_20:
        /*0004*/ 	.word	0x00000082


	//----- nvinfo : EIATTR_KPARAM_INFO
	.align		4
.L_21:
        /*0008*/ 	.byte	0x04, 0x17
        /*000a*/ 	.short	(.L_23 - .L_22)
.L_22:
        /*000c*/ 	.word	0x00000000
        /*0010*/ 	.short	0x0000
        /*0012*/ 	.short	0x0070
        /*0014*/ 	.byte	0x00, 0xf0, 0x01, 0x10


	//----- nvinfo : EIATTR_SPARSE_MMA_MASK
	.align		4
.L_23:
        /*0018*/ 	.byte	0x03, 0x50
        /*001a*/ 	.short	0x0000


	//----- nvinfo : EIATTR_MAXREG_COUNT
	.align		4
        /*001c*/ 	.byte	0x03, 0x1b
        /*001e*/ 	.short	0x00a8


	//----- nvinfo : EIATTR_NUM_BARRIERS
	.align		4
        /*0020*/ 	.byte	0x02, 0x4c
        /*0022*/ 	.byte	0x01
	.zero		1


	//----- nvinfo : EIATTR_EXTERNS
	.align		4
        /*0024*/ 	.byte	0x04, 0x0f
        /*0026*/ 	.short	(.L_25 - .L_24)


	//   ....[0]....
	.align		4
.L_24:
        /*0028*/ 	.word	index@(__assertfail)


	//----- nvinfo : EIATTR_MERCURY_ISA_VERSION
	.align		4
.L_25:
        /*002c*/ 	.byte	0x03, 0x5f
        /*002e*/ 	.short	0x0101


	//----- nvinfo : EIATTR_INT_WARP_WIDE_INSTR_OFFSETS
	.align		4
        /*0030*/ 	.byte	0x04, 0x31
        /*0032*/ 	.short	(.L_27 - .L_26)


	//   ....[0]....
.L_26:
        /*0034*/ 	.word	0x00000590


	//   ....[1]....
        /*0038*/ 	.word	0x000005d0


	//   ....[2]....
        /*003c*/ 	.word	0x00000660


	//   ....[3]....
        /*0040*/ 	.word	0x00000690


	//   ....[4]....
        /*0044*/ 	.word	0x000006d0


	//   ....[5]....
        /*0048*/ 	.word	0x000006e0


	//   ....[6]....
        /*004c*/ 	.word	0x000007a0


	//   ....[7]....
        /*0050*/ 	.word	0x00000800


	//   ....[8]....
        /*0054*/ 	.word	0x00002540


	//----- nvinfo : EIATTR_COOP_GROUP_MASK_REGIDS
	.align		4
.L_27:
        /*0058*/ 	.byte	0x04, 0x29
        /*005a*/ 	.short	(.L_29 - .L_28)


	//   ....[0]....
.L_28:
        /*005c*/ 	.word	0xffffffff


	//   ....[1]....
        /*0060*/ 	.word	0xffffffff


	//   ....[2]....
        /*0064*/ 	.word	0xffffffff


	//   ....[3]....
        /*0068*/ 	.word	0xffffffff


	//   ....[4]....
        /*006c*/ 	.word	0xffffffff


	//   ....[5]....
        /*0070*/ 	.word	0xffffffff


	//   ....[6]....
        /*0074*/ 	.word	0xffffffff


	//----- nvinfo : EIATTR_COOP_GROUP_INSTR_OFFSETS
	.align		4
.L_29:
        /*0078*/ 	.byte	0x04, 0x28
        /*007a*/ 	.short	(.L_31 - .L_30)


	//   ....[0]....
.L_30:
        /*007c*/ 	.word	0x00000060


	//   ....[1]....
        /*0080*/ 	.word	0x00000080


	//   ....[2]....
        /*0084*/ 	.word	0x00000180


	//   ....[3]....
        /*0088*/ 	.word	0x000003b0


	//   ....[4]....
        /*008c*/ 	.word	0x000003f0


	//   ....[5]....
        /*0090*/ 	.word	0x000004e0


	//   ....[6]....
        /*0094*/ 	.word	0x00000910


	//----- nvinfo : EIATTR_REG_RECONFIG
	.align		4
.L_31:
        /*0098*/ 	.byte	0x01, 0x54
	.zero		2


	//----- nvinfo : EIATTR_SYSCALL_OFFSETS
	.align		4
        /*009c*/ 	.byte	0x04, 0x46
        /*009e*/ 	.short	(.L_33 - .L_32)


	//   ....[0]....
.L_32:
        /*00a0*/ 	.word	0x00001870


	//----- nvinfo : EIATTR_MBARRIER_INSTR_OFFSETS
	.align		4
.L_33:
        /*00a4*/ 	.byte	0x04, 0x39
        /*00a6*/ 	.short	(.L_35 - .L_34)


	//   ....[0]....
.L_34:
        /*00a8*/ 	.word	0x00000320
        /*00ac*/ 	.word	0x000000ff
        /*00b0*/ 	.word	0x00000000
        /*00b4*/ 	.short	0x0100
        /*00b6*/ 	.byte	0x07
	.zero		1


	//   ....[1]....
        /*00b8*/ 	.word	0x00000330
        /*00bc*/ 	.word	0x000000ff
        /*00c0*/ 	.word	0x00000020
        /*00c4*/ 	.short	0x0100
        /*00c6*/ 	.byte	0x07
	.zero		1


	//   ....[2]....
        /*00c8*/ 	.word	0x00000340
        /*00cc*/ 	.word	0x000000ff
        /*00d0*/ 	.word	0x00000008
        /*00d4*/ 	.short	0x0100
        /*00d6*/ 	.byte	0x07
	.zero		1


	//   ....[3]....
        /*00d8*/ 	.word	0x00000350
        /*00dc*/ 	.word	0x000000ff
        /*00e0*/ 	.word	0x00000028
        /*00e4*/ 	.short	0x0100
        /*00e6*/ 	.byte	0x07
	.zero		1


	//   ....[4]....
        /*00e8*/ 	.word	0x00000360
        /*00ec*/ 	.word	0x000000ff
        /*00f0*/ 	.word	0x00000010
        /*00f4*/ 	.short	0x0100
        /*00f6*/ 	.byte	0x07
	.zero		1


	//   ....[5]....
        /*00f8*/ 	.word	0x00000370
        /*00fc*/ 	.word	0x000000ff
        /*0100*/ 	.word	0x00000030
        /*0104*/ 	.short	0x0100
        /*0106*/ 	.byte	0x07
	.zero		1


	//   ....[6]....
        /*0108*/ 	.word	0x00000380
        /*010c*/ 	.word	0x000000ff
        /*0110*/ 	.word	0x00000018
        /*0114*/ 	.short	0x0100
        /*0116*/ 	.byte	0x07
	.zero		1


	//   ....[7]....
        /*0118*/ 	.word	0x00000390
        /*011c*/ 	.word	0x000000ff
        /*0120*/ 	.word	0x00000038
        /*0124*/ 	.short	0x0100
        /*0126*/ 	.byte	0x07
	.zero		1


	//   ....[8]....
        /*0128*/ 	.word	0x000007e0
        /*012c*/ 	.word	0x000000ff
        /*0130*/ 	.word	0x00000070
        /*0134*/ 	.short	0x0100
        /*0136*/ 	.byte	0x0d
	.zero		1


	//   ....[9]....
        /*0138*/ 	.word	0x00000820
        /*013c*/ 	.word	0x000000ff
        /*0140*/ 	.word	0x00000078
        /*0144*/ 	.short	0x0100
        /*0146*/ 	.byte	0x0d
	.zero		1


	//   ....[10]....
        /*0148*/ 	.word	0x00000850
        /*014c*/ 	.word	0x000000ff
        /*0150*/ 	.word	0x00000050
        /*0154*/ 	.short	0x0100
        /*0156*/ 	.byte	0x10
	.zero		1


	//   ....[11]....
        /*0158*/ 	.word	0x000008a0
        /*015c*/ 	.word	0x000000ff
        /*0160*/ 	.word	0x00000058
        /*0164*/ 	.short	0x0100
        /*0166*/ 	.byte	0x10
	.zero		1


	//   ....[12]....
        /*0168*/ 	.word	0x000008b0
        /*016c*/ 	.word	0x000000ff
        /*0170*/ 	.word	0x00000060
        /*0174*/ 	.short	0x0100
        /*0176*/ 	.byte	0x10
	.zero		1


	//   ....[13]....
        /*0178*/ 	.word	0x000008c0
        /*017c*/ 	.word	0x000000ff
        /*0180*/ 	.word	0x00000068
        /*0184*/ 	.short	0x0100
        /*0186*/ 	.byte	0x10
	.zero		1


	//   ....[14]....
        /*0188*/ 	.word	0x00001750
        /*018c*/ 	.word	0x0000009c
        /*0190*/ 	.word	0x00000000
        /*0194*/ 	.short	0x010a
        /*0196*/ 	.byte	0x2e
	.zero		1


	//   ....[15]....
        /*0198*/ 	.word	0x00001900
        /*019c*/ 	.word	0x00000003
        /*01a0*/ 	.word	0x00000000
        /*01a4*/ 	.short	0x010a
        /*01a6*/ 	.byte	0x3f
	.zero		1


	//   ....[16]....
        /*01a8*/ 	.word	0x00001960
        /*01ac*/ 	.word	0x00000003
        /*01b0*/ 	.word	0x00000000
        /*01b4*/ 	.short	0x010a
        /*01b6*/ 	.byte	0x3f
	.zero		1


	//   ....[17]....
        /*01b8*/ 	.word	0x00001ef0
        /*01bc*/ 	.word	0x000000ff
        /*01c0*/ 	.word	0x00000000
        /*01c4*/ 	.short	0x010a
        /*01c6*/ 	.byte	0x04
	.zero		1


	//   ....[18]....
        /*01c8*/ 	.word	0x00001f30
        /*01cc*/ 	.word	0x000000ff
        /*01d0*/ 	.word	0x00000000
        /*01d4*/ 	.short	0x010a
        /*01d6*/ 	.byte	0x04
	.zero		1


	//   ....[19]....
        /*01d8*/ 	.word	0x000023d0
        /*01dc*/ 	.word	0x00000005
        /*01e0*/ 	.word	0x00000000
        /*01e4*/ 	.short	0x0101
        /*01e6*/ 	.byte	0x3f
	.zero		1


	//   ....[20]....
        /*01e8*/ 	.word	0x000024d0
        /*01ec*/ 	.word	0x0000009d
        /*01f0*/ 	.word	0x00000000
        /*01f4*/ 	.short	0x0101
        /*01f6*/ 	.byte	0x2f
	.zero		1


	//   ....[21]....
        /*01f8*/ 	.word	0x000025c0
        /*01fc*/ 	.word	0x00000003
        /*0200*/ 	.word	0x00000000
        /*0204*/ 	.short	0x0101
        /*0206*/ 	.byte	0x3f
	.zero		1


	//   ....[22]....
        /*0208*/ 	.word	0x00002680
        /*020c*/ 	.word	0x0000009c
        /*0210*/ 	.word	0x00000010
        /*0214*/ 	.short	0x010a
        /*0216*/ 	.byte	0x2e
	.zero		1


	//   ....[23]....
        /*0218*/ 	.word	0x0000a430
        /*021c*/ 	.word	0x0000009f
        /*0220*/ 	.word	0x00000000
        /*0224*/ 	.short	0x0101
        /*0226*/ 	.byte	0x2f
	.zero		1


	//   ....[24]....
        /*0228*/ 	.word	0x0000ae50
        /*022c*/ 	.word	0x0000000c
        /*0230*/ 	.word	0x00000020
        /*0234*/ 	.short	0x010a
        /*0236*/ 	.byte	0x3f
	.zero		1


	//   ....[25]....
        /*0238*/ 	.word	0x0000b350
        /*023c*/ 	.word	0x00000004
        /*0240*/ 	.word	0x00000078
        /*0244*/ 	.short	0x0101
        /*0246*/ 	.byte	0x3f
	.zero		1


	//   ....[26]....
        /*0248*/ 	.word	0x0000ba60
        /*024c*/ 	.word	0x00000007
        /*0250*/ 	.word	0x00000000
        /*0254*/ 	.short	0x010a
        /*0256*/ 	.byte	0x3f
	.zero		1


	//   ....[27]....
        /*0258*/ 	.word	0x0000bae0
        /*025c*/ 	.word	0x00000009
        /*0260*/ 	.word	0x00000000
        /*0264*/ 	.short	0x010a
        /*0266*/ 	.byte	0x3f
	.zero		1


	//   ....[28]....
        /*0268*/ 	.word	0x0000bb70
        /*026c*/ 	.word	0x00000006
        /*0270*/ 	.word	0x00000000
        /*0274*/ 	.short	0x010a
        /*0276*/ 	.byte	0x3f
	.zero		1


	//   ....[29]....
        /*0278*/ 	.word	0x0000bc00
        /*027c*/ 	.word	0x00000003
        /*0280*/ 	.word	0x00000000
        /*0284*/ 	.short	0x010a
        /*0286*/ 	.byte	0x3f
	.zero		1


	//   ....[30]....
        /*0288*/ 	.word	0x0000bc60
        /*028c*/ 	.word	0x0000009e
        /*0290*/ 	.word	0x00000000
        /*0294*/ 	.short	0x010a
        /*0296*/ 	.byte	0x3f
	.zero		1


	//   ....[31]....
        /*0298*/ 	.word	0x0000bcb0
        /*029c*/ 	.word	0x00000003
        /*02a0*/ 	.word	0x00000000
        /*02a4*/ 	.short	0x010a
        /*02a6*/ 	.byte	0x3f
	.zero		1


	//   ....[32]....
        /*02a8*/ 	.word	0x0000bd10
        /*02ac*/ 	.word	0x00000005
        /*02b0*/ 	.word	0x00000000
        /*02b4*/ 	.short	0x010a
        /*02b6*/ 	.byte	0x3f
	.zero		1


	//   ....[33]....
        /*02b8*/ 	.word	0x0000bd60
        /*02bc*/ 	.word	0x0000009e
        /*02c0*/ 	.word	0x00000010
        /*02c4*/ 	.short	0x010a
        /*02c6*/ 	.byte	0x3f
	.zero		1


	//   ....[34]....
        /*02c8*/ 	.word	0x0000be30
        /*02cc*/ 	.word	0x0000000c
        /*02d0*/ 	.word	0x00000020
        /*02d4*/ 	.short	0x010a
        /*02d6*/ 	.byte	0x3f
	.zero		1


	//   ....[35]....
        /*02d8*/ 	.word	0x0000bf00
        /*02dc*/ 	.word	0x00000007
        /*02e0*/ 	.word	0x00000000
        /*02e4*/ 	.short	0x010a
        /*02e6*/ 	.byte	0x3f
	.zero		1


	//   ....[36]....
        /*02e8*/ 	.word	0x0000bf50
        /*02ec*/ 	.word	0x00000009
        /*02f0*/ 	.word	0x00000000
        /*02f4*/ 	.short	0x010a
        /*02f6*/ 	.byte	0x3f
	.zero		1


	//   ....[37]....
        /*02f8*/ 	.word	0x0000bfa0
        /*02fc*/ 	.word	0x00000006
        /*0300*/ 	.word	0x00000000
        /*0304*/ 	.short	0x010a
        /*0306*/ 	.byte	0x3f
	.zero		1


	//----- nvinfo : EIATTR_NUM_MBARRIERS
	.align		4
.L_35:
        /*0308*/ 	.byte	0x03, 0x38
        /*030a*/ 	.short	0x000e


	//----- nvinfo : EIATTR_EXIT_INSTR_OFFSETS
	.align		4
        /*030c*/ 	.byte	0x04, 0x1c
        /*030e*/ 	.short	(.L_37 - .L_36)


	//   ....[0]....
.L_36:
        /*0310*/ 	.word	0x00001420


	//   ....[1]....
        /*0314*/ 	.word	0x00001480


	//   ....[2]....
        /*0318*/ 	.word	0x0000ab40


	//   ....[3]....
        /*031c*/ 	.word	0x0000ab70


	//   ....[4]....
        /*0320*/ 	.word	0x0000bc50


	//----- nvinfo : EIATTR_MAX_THREADS
	.align		4
.L_37:
        /*0324*/ 	.byte	0x04, 0x05
        /*0326*/ 	.short	(.L_39 - .L_38)
.L_38:
        /*0328*/ 	.word	0x00000180
        /*032c*/ 	.word	0x00000001
        /*0330*/ 	.word	0x00000001


	//----- nvinfo : EIATTR_CRS_STACK_SIZE
	.align		4
.L_39:
        /*0334*/ 	.byte	0x04, 0x1e
        /*0336*/ 	.short	(.L_41 - .L_40)
.L_40:
        /*0338*/ 	.word	0x00000000


	//----- nvinfo : EIATTR_CBANK_PARAM_SIZE
	.align		4
.L_41:
        /*033c*/ 	.byte	0x03, 0x19
        /*033e*/ 	.short	0x0470


	//----- nvinfo : EIATTR_PARAM_CBANK
	.align		4
        /*0340*/ 	.byte	0x04, 0x0a
        /*0342*/ 	.short	(.L_43 - .L_42)
	.align		4
.L_42:
        /*0344*/ 	.word	index@(.nv.constant0._ZN7cutlass13device_kernelINS_4gemm6kernel13GemmUniversalIN4cute5tupleIJiiiiEEENS1_10collective13CollectiveMmaINS1_34MainloopSm90TmaGmmaWarpSpecializedILi4ENS5_IJNS4_1CILi1EEENSA_ILi2EEESB_EEENS1_32KernelTmaWarpSpecializedPingpongEEENS5_IJNSA_ILi64EEENSA_ILi256EEENSA_ILi128EEEEEENS_6half_tENS5_IJlSB_lEEESK_SL_NS4_8TiledMMAINS4_8MMA_AtomIJNS4_4SM904GMMA26MMA_64x256x16_F32F16F16_SSILNSP_5MajorE0ELSR_0ELNSP_7ScaleInE1ELSS_1EEEEEENS4_6LayoutINS5_IJSB_SB_SB_EEENS5_IJNSA_ILi0EEESX_SX_EEEEENS5_IJNS4_10UnderscoreES10_S10_EEEEENS4_23SM90_TMA_LOAD_MULTICASTENS4_14ComposedLayoutINS4_7SwizzleILi3ELi4ELi3EEENS4_18smem_ptr_flag_bitsILi16EEENSV_INS5_IJNSA_ILi8EEESG_EEENS5_IJSG_SB_EEEEEEEvNS4_8identityENS4_13SM90_TMA_LOADES1D_vS1E_EENS_8epilogue10collective6detail29Sm90TmaWarpSpecializedAdapterINS1I_15DefaultEpilogueISK_SL_SL_NS1H_6thread17LinearCombinationISK_Li1EffLNS1M_9ScaleType4KindE0ELNS_15FloatRoundStyleE2ESK_EENS1_15EpilogueDefaultEEEEEvvEEEEvNT_6ParamsE)
        /*0348*/ 	.short	0x0210
        /*034a*/ 	.short	0x0470


	//----- nvinfo : EIATTR_SW_WAR
	.align		4
.L_43:
        /*034c*/ 	.byte	0x04, 0x36
        /*034e*/ 	.short	(.L_45 - .L_44)
.L_44:
        /*0350*/ 	.word	0x00000008
.L_45:


//--------------------- .nv.callgraph             --------------------------
	.section	.nv.callgraph,"",@"SHT_CUDA_CALLGRAPH"
	.align	4
	.sectionentsize	8
	.align		4
        /*0000*/ 	.word	0x00000000
	.align		4
        /*0004*/ 	.word	0xffffffff
	.align		4
        /*0008*/ 	.word	index@(_ZN7cutlass13device_kernelINS_4gemm6kernel13GemmUniversalIN4cute5tupleIJiiiiEEENS1_10collective13CollectiveMmaINS1_34MainloopSm90TmaGmmaWarpSpecializedILi4ENS5_IJNS4_1CILi1EEENSA_ILi2EEESB_EEENS1_32KernelTmaWarpSpecializedPingpongEEENS5_IJNSA_ILi64EEENSA_ILi256EEENSA_ILi128EEEEEENS_6half_tENS5_IJlSB_lEEESK_SL_NS4_8TiledMMAINS4_8MMA_AtomIJNS4_4SM904GMMA26MMA_64x256x16_F32F16F16_SSILNSP_5MajorE0ELSR_0ELNSP_7ScaleInE1ELSS_1EEEEEENS4_6LayoutINS5_IJSB_SB_SB_EEENS5_IJNSA_ILi0EEESX_SX_EEEEENS5_IJNS4_10UnderscoreES10_S10_EEEEENS4_23SM90_TMA_LOAD_MULTICASTENS4_14ComposedLayoutINS4_7SwizzleILi3ELi4ELi3EEENS4_18smem_ptr_flag_bitsILi16EEENSV_INS5_IJNSA_ILi8EEESG_EEENS5_IJSG_SB_EEEEEEEvNS4_8identityENS4_13SM90_TMA_LOADES1D_vS1E_EENS_8epilogue10collective6detail29Sm90TmaWarpSpecializedAdapterINS1I_15DefaultEpilogueISK_SL_SL_NS1H_6thread17LinearCombinationISK_Li1EffLNS1M_9ScaleType4KindE0ELNS_15FloatRoundStyleE2ESK_EENS1_15EpilogueDefaultEEEEEvvEEEEvNT_6ParamsE)
	.align		4
        /*000c*/ 	.word	index@(__assertfail)
	.align		4
        /*0010*/ 	.word	0x00000000
	.align		4
        /*0014*/ 	.word	0xfffffffe
	.align		4
        /*0018*/ 	.word	0x00000000
	.align		4
        /*001c*/ 	.word	0xfffffffd
	.align		4
        /*0020*/ 	.word	0x00000000
	.align		4
        /*0024*/ 	.word	0xfffffffc


//--------------------- .nv.constant4             --------------------------
	.section	.nv.constant4,"a",@progbits
	.align	8
	.align		8
.nv.constant4:
        /*0000*/ 	.dword	__assertfail
	.align		8
        /*0008*/ 	.dword	__unnamed_1
	.align		8
        /*0010*/ 	.dword	_ZN39_INTERNAL_8c486676_4_k_cu_fb32fee7_30344cuda3std3__45__cpo5beginE
	.align		8
        /*0018*/ 	.dword	_ZN39_INTERNAL_8c486676_4_k_cu_fb32fee7_30344cuda3std3__45__cpo3endE
	.align		8
        /*0020*/ 	.dword	_ZN39_INTERNAL_8c486676_4_k_cu_fb32fee7_30344cuda3std3__45__cpo6cbeginE
	.align		8
        /*0028*/ 	.dword	_ZN39_INTERNAL_8c486676_4_k_cu_fb32fee7_30344cuda3std3__45__cpo4cendE
	.align		8
        /*0030*/ 	.dword	_ZN39_INTERNAL_8c486676_4_k_cu_fb32fee7_30344cuda3std3__441_GLOBAL__N__8c486676_4_k_cu_fb32fee7_30346ignoreE
	.align		8
        /*0038*/ 	.dword	_ZN39_INTERNAL_8c486676_4_k_cu_fb32fee7_30344cuda3std3__419piecewise_constructE
	.align		8
        /*0040*/ 	.dword	_ZN39_INTERNAL_8c486676_4_k_cu_fb32fee7_30344cuda3std3__48in_placeE
	.align		8
        /*0048*/ 	.dword	_ZN39_INTERNAL_8c486676_4_k_cu_fb32fee7_30344cuda3std6ranges3__45__cpo4swapE
	.align		8
        /*0050*/ 	.dword	_ZN39_INTERNAL_8c486676_4_k_cu_fb32fee7_30344cuda3std6ranges3__45__cpo9iter_moveE
	.align		8
        /*0058*/ 	.dword	_ZN39_INTERNAL_8c486676_4_k_cu_fb32fee7_30344cute7productE
	.align		8
        /*0060*/ 	.dword	_ZN39_INTERNAL_8c486676_4_k_cu_fb32fee7_30344cute1_E
	.align		8
        /*0068*/ 	.dword	$str$22
	.align		8
        /*0070*/ 	.dword	$str$23


//--------------------- .text._ZN7cutlass13device_kernelINS_4gemm6kernel13GemmUniversalIN4cute5tupleIJiiiiEEENS1_10collective13CollectiveMmaINS1_34MainloopSm90TmaGmmaWarpSpecializedILi4ENS5_IJNS4_1CILi1EEENSA_ILi2EEESB_EEENS1_32KernelTmaWarpSpecializedPingpongEEENS5_IJNSA_ILi64EEENSA_ILi256EEENSA_ILi128EEEEEENS_6half_tENS5_IJlSB_lEEESK_SL_NS4_8TiledMMAINS4_8MMA_AtomIJNS4_4SM904GMMA26MMA_64x256x16_F32F16F16_SSILNSP_5MajorE0ELSR_0ELNSP_7ScaleInE1ELSS_1EEEEEENS4_6LayoutINS5_IJSB_SB_SB_EEENS5_IJNSA_ILi0EEESX_SX_EEEEENS5_IJNS4_10UnderscoreES10_S10_EEEEENS4_23SM90_TMA_LOAD_MULTICASTENS4_14ComposedLayoutINS4_7SwizzleILi3ELi4ELi3EEENS4_18smem_ptr_flag_bitsILi16EEENSV_INS5_IJNSA_ILi8EEESG_EEENS5_IJSG_SB_EEEEEEEvNS4_8identityENS4_13SM90_TMA_LOADES1D_vS1E_EENS_8epilogue10collective6detail29Sm90TmaWarpSpecializedAdapterINS1I_15DefaultEpilogueISK_SL_SL_NS1H_6thread17LinearCombinationISK_Li1EffLNS1M_9ScaleType4KindE0ELNS_15FloatRoundStyleE2ESK_EENS1_15EpilogueDefaultEEEEEvvEEEEvNT_6ParamsE --------------------------
	.section	.text._ZN7cutlass13device_kernelINS_4gemm6kernel13GemmUniversalIN4cute5tupleIJiiiiEEENS1_10collective13CollectiveMmaINS1_34MainloopSm90TmaGmmaWarpSpecializedILi4ENS5_IJNS4_1CILi1EEENSA_ILi2EEESB_EEENS1_32KernelTmaWarpSpecializedPingpongEEENS5_IJNSA_ILi64EEENSA_ILi256EEENSA_ILi128EEEEEENS_6half_tENS5_IJlSB_lEEESK_SL_NS4_8TiledMMAINS4_8MMA_AtomIJNS4_4SM904GMMA26MMA_64x256x16_F32F16F16_SSILNSP_5MajorE0ELSR_0ELNSP_7ScaleInE1ELSS_1EEEEEENS4_6LayoutINS5_IJSB_SB_SB_EEENS5_IJNSA_ILi0EEESX_SX_EEEEENS5_IJNS4_10UnderscoreES10_S10_EEEEENS4_23SM90_TMA_LOAD_MULTICASTENS4_14ComposedLayoutINS4_7SwizzleILi3ELi4ELi3EEENS4_18smem_ptr_flag_bitsILi16EEENSV_INS5_IJNSA_ILi8EEESG_EEENS5_IJSG_SB_EEEEEEEvNS4_8identityENS4_13SM90_TMA_LOADES1D_vS1E_EENS_8epilogue10collective6detail29Sm90TmaWarpSpecializedAdapterINS1I_15DefaultEpilogueISK_SL_SL_NS1H_6thread17LinearCombinationISK_Li1EffLNS1M_9ScaleType4KindE0ELNS_15FloatRoundStyleE2ESK_EENS1_15EpilogueDefaultEEEEEvvEEEEvNT_6ParamsE,"ax",@progbits
	.align	128
.text._ZN7cutlass13device_kernelINS_4gemm6kernel13GemmUniversalIN4cute5tupleIJiiiiEEENS1_10collective13CollectiveMmaINS1_34MainloopSm90TmaGmmaWarpSpecializedILi4ENS5_IJNS4_1CILi1EEENSA_ILi2EEESB_EEENS1_32KernelTmaWarpSpecializedPingpongEEENS5_IJNSA_ILi64EEENSA_ILi256EEENSA_ILi128EEEEEENS_6half_tENS5_IJlSB_lEEESK_SL_NS4_8TiledMMAINS4_8MMA_AtomIJNS4_4SM904GMMA26MMA_64x256x16_F32F16F16_SSILNSP_5MajorE0ELSR_0ELNSP_7ScaleInE1ELSS_1EEEEEENS4_6LayoutINS5_IJSB_SB_SB_EEENS5_IJNSA_ILi0EEESX_SX_EEEEENS5_IJNS4_10UnderscoreES10_S10_EEEEENS4_23SM90_TMA_LOAD_MULTICASTENS4_14ComposedLayoutINS4_7SwizzleILi3ELi4ELi3EEENS4_18smem_ptr_flag_bitsILi16EEENSV_INS5_IJNSA_ILi8EEESG_EEENS5_IJSG_SB_EEEEEEEvNS4_8identityENS4_13SM90_TMA_LOADES1D_vS1E_EENS_8epilogue10collective6detail29Sm90TmaWarpSpecializedAdapterINS1I_15DefaultEpilogueISK_SL_SL_NS1H_6thread17LinearCombinationISK_Li1EffLNS1M_9ScaleType4KindE0ELNS_15FloatRoundStyleE2ESK_EENS1_15EpilogueDefaultEEEEEvvEEEEvNT_6ParamsE:
        .type           _ZN7cutlass13device_kernelINS_4gemm6kernel13GemmUniversalIN4cute5tupleIJiiiiEEENS1_10collective13CollectiveMmaINS1_34MainloopSm90TmaGmmaWarpSpecializedILi4ENS5_IJNS4_1CILi1EEENSA_ILi2EEESB_EEENS1_32KernelTmaWarpSpecializedPingpongEEENS5_IJNSA_ILi64EEENSA_ILi256EEENSA_ILi128EEEEEENS_6half_tENS5_IJlSB_lEEESK_SL_NS4_8TiledMMAINS4_8MMA_AtomIJNS4_4SM904GMMA26MMA_64x256x16_F32F16F16_SSILNSP_5MajorE0ELSR_0ELNSP_7ScaleInE1ELSS_1EEEEEENS4_6LayoutINS5_IJSB_SB_SB_EEENS5_IJNSA_ILi0EEESX_SX_EEEEENS5_IJNS4_10UnderscoreES10_S10_EEEEENS4_23SM90_TMA_LOAD_MULTICASTENS4_14ComposedLayoutINS4_7SwizzleILi3ELi4ELi3EEENS4_18smem_ptr_flag_bitsILi16EEENSV_INS5_IJNSA_ILi8EEESG_EEENS5_IJSG_SB_EEEEEEEvNS4_8identityENS4_13SM90_TMA_LOADES1D_vS1E_EENS_8epilogue10collective6detail29Sm90TmaWarpSpecializedAdapterINS1I_15DefaultEpilogueISK_SL_SL_NS1H_6thread17LinearCombinationISK_Li1EffLNS1M_9ScaleType4KindE0ELNS_15FloatRoundStyleE2ESK_EENS1_15EpilogueDefaultEEEEEvvEEEEvNT_6ParamsE,@function
        .size           _ZN7cutlass13device_kernelINS_4gemm6kernel13GemmUniversalIN4cute5tupleIJiiiiEEENS1_10collective13CollectiveMmaINS1_34MainloopSm90TmaGmmaWarpSpecializedILi4ENS5_IJNS4_1CILi1EEENSA_ILi2EEESB_EEENS1_32KernelTmaWarpSpecializedPingpongEEENS5_IJNSA_ILi64EEENSA_ILi256EEENSA_ILi128EEEEEENS_6half_tENS5_IJlSB_lEEESK_SL_NS4_8TiledMMAINS4_8MMA_AtomIJNS4_4SM904GMMA26MMA_64x256x16_F32F16F16_SSILNSP_5MajorE0ELSR_0ELNSP_7ScaleInE1ELSS_1EEEEEENS4_6LayoutINS5_IJSB_SB_SB_EEENS5_IJNSA_ILi0EEESX_SX_EEEEENS5_IJNS4_10UnderscoreES10_S10_EEEEENS4_23SM90_TMA_LOAD_MULTICASTENS4_14ComposedLayoutINS4_7SwizzleILi3ELi4ELi3EEENS4_18smem_ptr_flag_bitsILi16EEENSV_INS5_IJNSA_ILi8EEESG_EEENS5_IJSG_SB_EEEEEEEvNS4_8identityENS4_13SM90_TMA_LOADES1D_vS1E_EENS_8epilogue10collective6detail29Sm90TmaWarpSpecializedAdapterINS1I_15DefaultEpilogueISK_SL_SL_NS1H_6thread17LinearCombinationISK_Li1EffLNS1M_9ScaleType4KindE0ELNS_15FloatRoundStyleE2ESK_EENS1_15EpilogueDefaultEEEEEvvEEEEvNT_6ParamsE,(.L_x_328 - _ZN7cutlass13device_kernelINS_4gemm6kernel13GemmUniversalIN4cute5tupleIJiiiiEEENS1_10collective13CollectiveMmaINS1_34MainloopSm90TmaGmmaWarpSpecializedILi4ENS5_IJNS4_1CILi1EEENSA_ILi2EEESB_EEENS1_32KernelTmaWarpSpecializedPingpongEEENS5_IJNSA_ILi64EEENSA_ILi256EEENSA_ILi128EEEEEENS_6half_tENS5_IJlSB_lEEESK_SL_NS4_8TiledMMAINS4_8MMA_AtomIJNS4_4SM904GMMA26MMA_64x256x16_F32F16F16_SSILNSP_5MajorE0ELSR_0ELNSP_7ScaleInE1ELSS_1EEEEEENS4_6LayoutINS5_IJSB_SB_SB_EEENS5_IJNSA_ILi0EEESX_SX_EEEEENS5_IJNS4_10UnderscoreES10_S10_EEEEENS4_23SM90_TMA_LOAD_MULTICASTENS4_14ComposedLayoutINS4_7SwizzleILi3ELi4ELi3EEENS4_18smem_ptr_flag_bitsILi16EEENSV_INS5_IJNSA_ILi8EEESG_EEENS5_IJSG_SB_EEEEEEEvNS4_8identityENS4_13SM90_TMA_LOADES1D_vS1E_EENS_8epilogue10collective6detail29Sm90TmaWarpSpecializedAdapterINS1I_15DefaultEpilogueISK_SL_SL_NS1H_6thread17LinearCombinationISK_Li1EffLNS1M_9ScaleType4KindE0ELNS_15FloatRoundStyleE2ESK_EENS1_15EpilogueDefaultEEEEEvvEEEEvNT_6ParamsE)
        .other          _ZN7cutlass13device_kernelINS_4gemm6kernel13GemmUniversalIN4cute5tupleIJiiiiEEENS1_10collective13CollectiveMmaINS1_34MainloopSm90TmaGmmaWarpSpecializedILi4ENS5_IJNS4_1CILi1EEENSA_ILi2EEESB_EEENS1_32KernelTmaWarpSpecializedPingpongEEENS5_IJNSA_ILi64EEENSA_ILi256EEENSA_ILi128EEEEEENS_6half_tENS5_IJlSB_lEEESK_SL_NS4_8TiledMMAINS4_8MMA_AtomIJNS4_4SM904GMMA26MMA_64x256x16_F32F16F16_SSILNSP_5MajorE0ELSR_0ELNSP_7ScaleInE1ELSS_1EEEEEENS4_6LayoutINS5_IJSB_SB_SB_EEENS5_IJNSA_ILi0EEESX_SX_EEEEENS5_IJNS4_10UnderscoreES10_S10_EEEEENS4_23SM90_TMA_LOAD_MULTICASTENS4_14ComposedLayoutINS4_7SwizzleILi3ELi4ELi3EEENS4_18smem_ptr_flag_bitsILi16EEENSV_INS5_IJNSA_ILi8EEESG_EEENS5_IJSG_SB_EEEEEEEvNS4_8identityENS4_13SM90_TMA_LOADES1D_vS1E_EENS_8epilogue10collective6detail29Sm90TmaWarpSpecializedAdapterINS1I_15DefaultEpilogueISK_SL_SL_NS1H_6thread17LinearCombinationISK_Li1EffLNS1M_9ScaleType4KindE0ELNS_15FloatRoundStyleE2ESK_EENS1_15EpilogueDefaultEEEEEvvEEEEvNT_6ParamsE,@"STO_CUDA_ENTRY STV_DEFAULT"
_ZN7cutlass13device_kernelINS_4gemm6kernel13GemmUniversalIN4cute5tupleIJiiiiEEENS1_10collective13CollectiveMmaINS1_34MainloopSm90TmaGmmaWarpSpecializedILi4ENS5_IJNS4_1CILi1EEENSA_ILi2EEESB_EEENS1_32KernelTmaWarpSpecializedPingpongEEENS5_IJNSA_ILi64EEENSA_ILi256EEENSA_ILi128EEEEEENS_6half_tENS5_IJlSB_lEEESK_SL_NS4_8TiledMMAINS4_8MMA_AtomIJNS4_4SM904GMMA26MMA_64x256x16_F32F16F16_SSILNSP_5MajorE0ELSR_0ELNSP_7ScaleInE1ELSS_1EEEEEENS4_6LayoutINS5_IJSB_SB_SB_EEENS5_IJNSA_ILi0EEESX_SX_EEEEENS5_IJNS4_10UnderscoreES10_S10_EEEEENS4_23SM90_TMA_LOAD_MULTICASTENS4_14ComposedLayoutINS4_7SwizzleILi3ELi4ELi3EEENS4_18smem_ptr_flag_bitsILi16EEENSV_INS5_IJNSA_ILi8EEESG_EEENS5_IJSG_SB_EEEEEEEvNS4_8identityENS4_13SM90_TMA_LOADES1D_vS1E_EENS_8epilogue10collective6detail29Sm90TmaWarpSpecializedAdapterINS1I_15DefaultEpilogueISK_SL_SL_NS1H_6thread17LinearCombinationISK_Li1EffLNS1M_9ScaleType4KindE0ELNS_15FloatRoundStyleE2ESK_EENS1_15EpilogueDefaultEEEEEvvEEEEvNT_6ParamsE:
[----:B------:R-:W0:Y:S01]  /*0000*/  LDC R1, c[0x0][0x28] ;  /* 0x00000a00ff017b82 */ /* 0x000e220000000800 */
[----:B------:R-:W1:Y:S01]  /*0010*/  S2R R3, SR_TID.X ;  /* 0x0000000000037919 */ /* 0x000e620000002100 */
[----:B------:R-:W-:Y:S01]  /*0020*/  ELECT P0, URZ, PT ;  /* 0x00000000003f782f */ /* 0x000fe20003800000 */
[----:B------:R-:W-:Y:S01]  /*0030*/  BSSY B0, `(.L_x_0) ;  /* 0x0000014000007945 */ /* 0x000fe20003800000 */
[--C-:B-1----:R-:W-:Y:S02]  /*0040*/  SHF.R.U32.HI R0, RZ, 0x5, R3.reuse ;  /* 0x00000005ff007819 */ /* 0x102fe40000011603 */
[----:B------:R-:W-:-:S03]  /*0050*/  SHF.R.U32.HI R5, RZ, 0x7, R3 ;  /* 0x00000007ff057819 */ /* 0x000fc60000011603 */
[----:B------:R-:W1:Y:S02]  /*0060*/  SHFL.IDX PT, R2, R0, RZ, 0x1f ;  /* 0x00001fff00027589 */ /* 0x000e6400000e0000 */
[----:B-1----:R-:W-:Y:S02]  /*0070*/  R2UR UR6, R2 ;  /* 0x00000000020672ca */ /* 0x002fe400000e0000 */
[----:B------:R1:W2:Y:S11]  /*0080*/  SHFL.IDX PT, R2, R5, RZ, 0x1f ;  /* 0x00001fff05027589 */ /* 0x0002b600000e0000 */
[----:B------:R-:W-:-:S02]  /*0090*/  USHF.R.S32.HI UR4, URZ, 0x1f, UR6 ;  /* 0x0000001f3f047899 */ /* 0x000fc40008011406 */
[----:B------:R-:W-:Y:S02]  /*00a0*/  ISETP.NE.OR P0, PT, RZ, UR6, !P0 ;  /* 0x00000006ff007c0c */ /* 0x000fe4000c705670 */
[----:B------:R-:W-:-:S04]  /*00b0*/  ULEA.HI UR4, UR4, UR6, URZ, 0x2 ;  /* 0x0000000604047291 */ /* 0x000fc8000f8f103f */
[----:B------:R-:W-:-:S04]  /*00c0*/  ULOP3.LUT UR4, UR4, 0xfffffffc, URZ, 0xc0, !UPT ;  /* 0xfffffffc04047892 */ /* 0x000fc8000f8ec03f */
[----:B------:R-:W-:-:S03]  /*00d0*/  UIADD3 UR6, UR6, -UR4, URZ ;  /* 0x8000000406067290 */ /* 0x000fc6000fffe03f */
[----:B012---:R-:W-:Y:S09]  /*00e0*/  @P0 BRA `(.L_x_1) ;  /* 0x0000000000200947 */ /* 0x007ff20003800000 */
[----:B------:R-:W-:Y:S02]  /*00f0*/  ULDC.64 UR4, c[0x0][0x198] ;  /* 0x0000660000047ab9 */ /* 0x000fe40000000a00 */
[----:B------:R-:W-:Y:S02]  /*0100*/  UIADD3 UR8, UP0, UR4, 0xf0, URZ ;  /* 0x000000f004087890 */ /* 0x000fe4000ff1e03f */
[----:B------:R-:W-:Y:S02]  /*0110*/  UIADD3 UR4, UP1, UR4, 0x1f0, URZ ;  /* 0x000001f004047890 */ /* 0x000fe4000ff3e03f */
[----:B------:R-:W-:Y:S02]  /*0120*/  UIADD3.X UR9, URZ, UR5, URZ, UP0, !UPT ;  /* 0x000000053f097290 */ /* 0x000fe400087fe43f */
[----:B------:R-:W-:-:S07]  /*0130*/  UIADD3.X UR5, URZ, UR5, URZ, UP1, !UPT ;  /* 0x000000053f057290 */ /* 0x000fce0008ffe43f */
[----:B------:R0:W-:Y:S02]  /*0140*/  UTMACCTL.PF [UR8] ;  /* 0x00000000080079b9 */ /* 0x0001e40008040000 */
[----:B------:R0:W-:Y:S02]  /*0150*/  UTMACCTL.PF [UR4] ;  /* 0x00000000040079b9 */ /* 0x0001e40008040000 */
[----:B0-----:R-:W-:Y:S01]  /*0160*/  NOP ;  /* 0x0000000000007918 */ /* 0x001fe20000000000 */
.L_x_1:
[----:B------:R-:W-:Y:S05]  /*0170*/  BSYNC B0 ;  /* 0x0000000000007941 */ /* 0x000fea0003800000 */
.L_x_0:
[----:B------:R-:W0:Y:S01]  /*0180*/  SHFL.IDX PT, R6, R0, RZ, 0x1f ;  /* 0x00001fff00067589 */ /* 0x000e2200000e0000 */
[----:B------:R-:W-:Y:S01]  /*0190*/  R2UR UR19, R2 ;  /* 0x00000000021372ca */ /* 0x000fe200000e0000 */
[----:B------:R-:W-:Y:S01]  /*01a0*/  UISETP.NE.AND UP0, UPT, UR6, 0x3, UPT ;  /* 0x000000030600788c */ /* 0x000fe2000bf05270 */
[----:B------:R-:W-:-:S03]  /*01b0*/  SHF.R.S32.HI R2, RZ, 0x1f, R3 ;  /* 0x0000001fff027819 */ /* 0x000fc60000011403 */
[----:B------:R-:W-:Y:S01]  /*01c0*/  UISETP.EQ.OR UP0, UPT, UR6, URZ, !UP0 ;  /* 0x0000003f0600728c */ /* 0x000fe2000c702670 */
[----:B------:R-:W-:-:S07]  /*01d0*/  LEA.HI R2, R2, R3, RZ, 0x7 ;  /* 0x0000000302027211 */ /* 0x000fce00078f38ff */
[----:B------:R-:W-:Y:S02]  /*01e0*/  UIADD3 UR14, UR19, -0x1, URZ ;  /* 0xffffffff130e7890 */ /* 0x000fe4000fffe03f */
[----:B------:R-:W-:Y:S02]  /*01f0*/  UISETP.EQ.AND UP0, UPT, UR19, URZ, UP0 ;  /* 0x0000003f1300728c */ /* 0x000fe40008702270 */
[----:B------:R-:W-:Y:S02]  /*0200*/  UISETP.GE.U32.AND UP1, UPT, UR14, 0x2, UPT ;  /* 0x000000020e00788c */ /* 0x000fe4000bf26070 */
[----:B------:R-:W-:Y:S01]  /*0210*/  USEL UR42, URZ, 0x1, !UP0 ;  /* 0x000000013f2a7887 */ /* 0x000fe2000c000000 */
[----:B0-----:R-:W-:-:S03]  /*0220*/  ISETP.NE.AND P0, PT, R6, RZ, PT ;  /* 0x000000ff0600720c */ /* 0x001fc60003f05270 */
[----:B------:R-:W-:-:S10]  /*0230*/  USEL UR42, UR42, 0x2, UP1 ;  /* 0x000000022a2a7887 */ /* 0x000fd40008800000 */
[----:B------:R-:W-:Y:S05]  /*0240*/  @P0 BRA `(.L_x_2) ;  /* 0x0000000000580947 */ /* 0x000fea0003800000 */
[----:B------:R-:W0:Y:S01]  /*0250*/  S2UR UR7, SR_CgaCtaId ;  /* 0x00000000000779c3 */ /* 0x000e220000008800 */
[----:B------:R-:W-:Y:S01]  /*0260*/  UMOV UR4, 0x400 ;  /* 0x0000040000047882 */ /* 0x000fe20000000000 */
[----:B------:R-:W-:Y:S01]  /*0270*/  UMOV UR5, 0x1 ;  /* 0x0000000100057882 */ /* 0x000fe20000000000 */
[----:B------:R-:W-:Y:S01]  /*0280*/  UMOV UR8, 0x2 ;  /* 0x0000000200087882 */ /* 0x000fe20000000000 */
[----:B------:R-:W-:Y:S01]  /*0290*/  ELECT P0, URZ, PT ;  /* 0x00000000003f782f */ /* 0x000fe20003800000 */
[----:B------:R-:W-:-:S04]  /*02a0*/  UIADD3 UR8, -UR8, 0x100000, URZ ;  /* 0x0010000008087890 */ /* 0x000fc8000fffe13f */
[----:B------:R-:W-:Y:S02]  /*02b0*/  USHF.L.U32 UR9, UR8, 0xb, URZ ;  /* 0x0000000b08097899 */ /* 0x000fe4000800063f */
[----:B------:R-:W-:Y:S02]  /*02c0*/  USHF.L.U32 UR8, UR8, 0x1, URZ ;  /* 0x0000000108087899 */ /* 0x000fe4000800063f */
[----:B0-----:R-:W-:Y:S02]  /*02d0*/  ULEA UR7, UR7, UR4, 0x18 ;  /* 0x0000000407077291 */ /* 0x001fe4000f8ec03f */
[----:B------:R-:W-:-:S04]  /*02e0*/  UIADD3 UR4, -UR5, 0x100000, URZ ;  /* 0x0010000005047890 */ /* 0x000fc8000fffe13f */
[----:B------:R-:W-:Y:S02]  /*02f0*/  USHF.L.U32 UR5, UR4, 0xb, URZ ;  /* 0x0000000b04057899 */ /* 0x000fe4000800063f */
[----:B------:R-:W-:Y:S01]  /*0300*/  USHF.L.U32 UR4, UR4, 0x1, URZ ;  /* 0x0000000104047899 */ /* 0x000fe2000800063f */
[----:B------:R-:W0:Y:S11]  /*0310*/  FENCE.VIEW.ASYNC.S ;  /* 0x00000000000073c6 */ /* 0x000e360000000000 */
[----:B0-----:R0:W1:Y:S01]  /*0320*/  SYNCS.EXCH.64 URZ, [UR7], UR4 ;  /* 0x00000004073f75b2 */ /* 0x0010620008000100 */
[----:B------:R0:W2:Y:S01]  /*0330*/  SYNCS.EXCH.64 URZ, [UR7+0x20], UR8 ;  /* 0x00002008073f75b2 */ /* 0x0000a20008000100 */
[----:B------:R0:W3:Y:S01]  /*0340*/  SYNCS.EXCH.64 URZ, [UR7+0x8], UR4 ;  /* 0x00000804073f75b2 */ /* 0x0000e20008000100 */
[----:B------:R0:W4:Y:S01]  /*0350*/  SYNCS.EXCH.64 URZ, [UR7+0x28], UR8 ;  /* 0x00002808073f75b2 */ /* 0x0001220008000100 */
[----:B------:R0:W0:Y:S01]  /*0360*/  SYNCS.EXCH.64 URZ, [UR7+0x10], UR4 ;  /* 0x00001004073f75b2 */ /* 0x0000220008000100 */
[----:B------:R0:W0:Y:S01]  /*0370*/  SYNCS.EXCH.64 URZ, [UR7+0x30], UR8 ;  /* 0x00003008073f75b2 */ /* 0x0000220008000100 */
[----:B------:R0:W0:Y:S01]  /*0380*/  SYNCS.EXCH.64 URZ, [UR7+0x18], UR4 ;  /* 0x00001804073f75b2 */ /* 0x0000220008000100 */
[----:B------:R0:W0:Y:S01]  /*0390*/  SYNCS.EXCH.64 URZ, [UR7+0x38], UR8 ;  /* 0x00003808073f75b2 */ /* 0x0000220008000100 */
[----:B------:R-:W-:Y:S01]  /*03a0*/  NOP ;  /* 0x0000000000007918 */ /* 0x000fe20000000000 */
.L_x_2:
[----:B------:R-:W5:Y:S01]  /*03b0*/  SHFL.IDX PT, R10, R0, RZ, 0x1f ;  /* 0x00001fff000a7589 */ /* 0x000f6200000e0000 */
[----:B------:R-:W1:Y:S01]  /*03c0*/  S2UR UR15, SR_CTAID.X ;  /* 0x00000000000f79c3 */ /* 0x000e620000002500 */
[----:B------:R-:W-:Y:S02]  /*03d0*/  ELECT P0, URZ, PT ;  /* 0x00000000003f782f */ /* 0x000fe40003800000 */
[----:B------:R-:W-:Y:S01]  /*03e0*/  SHF.R.S32.HI R11, RZ, 0x1f, R6 ;  /* 0x0000001fff0b7819 */ /* 0x000fe20000011406 */
[----:B------:R1:W2:Y:S01]  /*03f0*/  SHFL.IDX PT, R8, R0, RZ, 0x1f ;  /* 0x00001fff00087589 */ /* 0x0002a200000e0000 */
[----:B------:R-:W-:Y:S02]  /*0400*/  ELECT P1, URZ, PT ;  /* 0x00000000003f782f */ /* 0x000fe40003820000 */
[----:B------:R-:W-:Y:S01]  /*0410*/  LOP3.LUT R2, R2, 0xffffff80, RZ, 0xc0, !PT ;  /* 0xffffff8002027812 */ /* 0x000fe200078ec0ff */
[----:B0-----:R-:W-:Y:S01]  /*0420*/  ULDC UR4, c[0x0][0x150] ;  /* 0x0000540000047ab9 */ /* 0x001fe20000000800 */
[----:B------:R-:W-:Y:S01]  /*0430*/  LEA.HI R11, R11, R6, RZ, 0x2 ;  /* 0x000000060b0b7211 */ /* 0x000fe200078f10ff */
[----:B------:R-:W0:Y:S01]  /*0440*/  S2UR UR8, SR_CTAID.Y ;  /* 0x00000000000879c3 */ /* 0x000e220000002600 */
[----:B------:R-:W-:Y:S01]  /*0450*/  NOP ;  /* 0x0000000000007918 */ /* 0x000fe20000000000 */
[----:B------:R-:W-:Y:S01]  /*0460*/  IMAD.IADD R4, R3, 0x1, -R2 ;  /* 0x0000000103047824 */ /* 0x000fe200078e0a02 */
[----:B------:R-:W-:Y:S01]  /*0470*/  LOP3.LUT R11, R11, 0x3ffffffc, RZ, 0xc0, !PT ;  /* 0x3ffffffc0b0b7812 */ /* 0x000fe200078ec0ff */
[----:B------:R-:W-:Y:S01]  /*0480*/  NOP ;  /* 0x0000000000007918 */ /* 0x000fe20000000000 */
[----:B------:R-:W-:Y:S01]  /*0490*/  ULDC UR17, c[0x0][0x148] ;  /* 0x0000520000117ab9 */ /* 0x000fe20000000800 */
[----:B------:R-:W-:Y:S01]  /*04a0*/  UMOV UR20, 0x80 ;  /* 0x0000008000147882 */ /* 0x000fe20000000000 */
[----:B------:R-:W-:Y:S01]  /*04b0*/  SHF.R.S32.HI R9, RZ, 0x1f, R4 ;  /* 0x0000001fff097819 */ /* 0x000fe20000011404 */
[----:B------:R-:W-:Y:S01]  /*04c0*/  IMAD.IADD R11, R6, 0x1, -R11 ;  /* 0x00000001060b7824 */ /* 0x000fe200078e0a0b */
[----:B------:R-:W-:Y:S01]  /*04d0*/  ULDC UR12, c[0x0][0x144] ;  /* 0x00005100000c7ab9 */ /* 0x000fe20000000800 */
[----:B------:R-:W3:Y:S01]  /*04e0*/  SHFL.IDX PT, R5, R5, RZ, 0x1f ;  /* 0x00001fff05057589 */ /* 0x000ee200000e0000 */
[----:B------:R-:W-:-:S02]  /*04f0*/  LEA.HI R2, R9, R4, RZ, 0x3 ;  /* 0x0000000409027211 */ /* 0x000fc400078f18ff */
[----:B------:R-:W-:Y:S02]  /*0500*/  ISETP.NE.AND P3, PT, RZ, UR19, PT ;  /* 0x00000013ff007c0c */ /* 0x000fe4000bf65270 */
[----:B-----5:R-:W-:Y:S02]  /*0510*/  ISETP.NE.OR P0, PT, R10, RZ, !P0 ;  /* 0x000000ff0a00720c */ /* 0x020fe40004705670 */
[----:B-1----:R-:W-:Y:S02]  /*0520*/  I2FP.F32.U32 R0, UR15 ;  /* 0x0000000f00007c45 */ /* 0x002fe40008201000 */
[----:B--2---:R-:W-:Y:S02]  /*0530*/  ISETP.NE.OR P1, PT, R8, RZ, !P1 ;  /* 0x000000ff0800720c */ /* 0x004fe40004f25670 */
[----:B------:R-:W-:Y:S01]  /*0540*/  SHF.R.S32.HI R7, RZ, 0x3, R2 ;  /* 0x00000003ff077819 */ /* 0x000fe20000011402 */
[----:B------:R-:W-:Y:S01]  /*0550*/  FMUL R0, R0, UR4 ;  /* 0x0000000400007c20 */ /* 0x000fe20008400000 */
[----:B------:R-:W-:Y:S01]  /*0560*/  ULDC UR4, c[0x0][0x154] ;  /* 0x0000550000047ab9 */ /* 0x000fe20000000800 */
[----:B0-----:R-:W-:-:S02]  /*0570*/  I2FP.F32.U32 R6, UR8 ;  /* 0x0000000800067c45 */ /* 0x001fc40008201000 */
[----:B------:R-:W-:Y:S02]  /*0580*/  SHF.R.S32.HI R2, RZ, 0x1f, R2 ;  /* 0x0000001fff027819 */ /* 0x000fe40000011402 */
[----:B------:R-:W-:Y:S01]  /*0590*/  VOTEU.ALL UP2, P0 ;  /* 0x00000000003f7886 */ /* 0x000fe20000040000 */
[----:B------:R-:W-:Y:S01]  /*05a0*/  FMUL R6, R6, UR4 ;  /* 0x0000000406067c20 */ /* 0x000fe20008400000 */
[----:B------:R-:W0:Y:S01]  /*05b0*/  F2I.U32.TRUNC.NTZ R0, R0 ;  /* 0x0000000000007305 */ /* 0x000e22000020f000 */
[----:B------:R-:W-:Y:S01]  /*05c0*/  LEA.HI R2, R2, R7, RZ, 0x2 ;  /* 0x0000000702027211 */ /* 0x000fe200078f10ff */
[----:B------:R-:W-:Y:S01]  /*05d0*/  VOTEU.ALL UP3, P1 ;  /* 0x00000000003f7886 */ /* 0x000fe20000860000 */
[----:B------:R-:W1:Y:S01]  /*05e0*/  @!UP2 S2UR UR11, SR_CgaCtaId ;  /* 0x00000000000ba9c3 */ /* 0x000e620000008800 */
[----:B------:R-:W-:Y:S01]  /*05f0*/  UMOV UR4, 0x20 ;  /* 0x0000002000047882 */ /* 0x000fe20000000000 */
[----:B------:R-:W-:Y:S01]  /*0600*/  LOP3.LUT R2, R2, 0xfffffffc, RZ, 0xc0, !PT ;  /* 0xfffffffc02027812 */ /* 0x000fe200078ec0ff */
[----:B------:R-:W-:Y:S01]  /*0610*/  @!UP2 UMOV UR10, 0x400 ;  /* 0x00000400000aa882 */ /* 0x000fe20000000000 */
[----:B------:R-:W-:-:S04]  /*0620*/  @!UP2 UIADD3 UR4, -UR4, 0x100000, URZ ;  /* 0x001000000404a890 */ /* 0x000fc8000fffe13f */
[----:B------:R-:W-:Y:S02]  /*0630*/  @!UP2 USHF.L.U32 UR5, UR4, 0xb, URZ ;  /* 0x0000000b0405a899 */ /* 0x000fe4000800063f */
[----:B------:R-:W-:Y:S01]  /*0640*/  @!UP2 USHF.L.U32 UR4, UR4, 0x1, URZ ;  /* 0x000000010404a899 */ /* 0x000fe2000800063f */
[----:B------:R-:W2:Y:S01]  /*0650*/  F2I.U32.TRUNC.NTZ R6, R6 ;  /* 0x0000000600067305 */ /* 0x000ea2000020f000 */
[----:B------:R-:W-:Y:S01]  /*0660*/  VOTEU.ALL UP0, P0 ;  /* 0x00000000003f7886 */ /* 0x000fe20000000000 */
[----:B------:R-:W-:Y:S01]  /*0670*/  IMAD.IADD R2, R7, 0x1, -R2 ;  /* 0x0000000107027824 */ /* 0x000fe200078e0a02 */
[----:B------:R-:W5:Y:S01]  /*0680*/  @!UP3 S2UR UR18, SR_CgaCtaId ;  /* 0x000000000012b9c3 */ /* 0x000f620000008800 */
[----:B------:R-:W-:Y:S01]  /*0690*/  VOTEU.ALL UP1, P0 ;  /* 0x00000000003f7886 */ /* 0x000fe20000020000 */
[----:B------:R-:W-:Y:S01]  /*06a0*/  @!UP3 UMOV UR16, 0x400 ;  /* 0x000004000010b882 */ /* 0x000fe20000000000 */
[----:B------:R-:W-:Y:S01]  /*06b0*/  IMAD R2, R11, 0x4, R2 ;  /* 0x000000040b027824 */ /* 0x000fe200078e0202 */
[----:B0-----:R-:W-:Y:S01]  /*06c0*/  R2UR UR7, R0 ;  /* 0x00000000000772ca */ /* 0x001fe200000e0000 */
[----:B------:R-:W-:Y:S01]  /*06d0*/  VOTEU.ALL UP4, P1 ;  /* 0x00000000003f7886 */ /* 0x000fe20000880000 */
[----:B------:R-:W-:Y:S01]  /*06e0*/  VOTEU.ALL UP5, P1 ;  /* 0x00000000003f7886 */ /* 0x000fe200008a0000 */
[----:B------:R-:W-:Y:S01]  /*06f0*/  IMAD.SHL.U32 R7, R2, 0x4, RZ ;  /* 0x0000000402077824 */ /* 0x000fe200078e00ff */
[----:B------:R-:W0:Y:S01]  /*0700*/  LDC R0, c[0x0][0x140] ;  /* 0x00005000ff007b82 */ /* 0x000e220000000800 */
[----:B------:R-:W-:-:S02]  /*0710*/  LOP3.LUT P0, RZ, R4, 0x7, RZ, 0xc0, !PT ;  /* 0x0000000704ff7812 */ /* 0x000fc4000780c0ff */
[----:B--2---:R-:W-:Y:S02]  /*0720*/  R2UR UR9, R6 ;  /* 0x00000000060972ca */ /* 0x004fe400000e0000 */
[----:B------:R-:W-:Y:S01]  /*0730*/  LOP3.LUT R152, R2, 0xc, R7, 0x78, !PT ;  /* 0x0000000c02987812 */ /* 0x000fe200078e7807 */
[----:B-1----:R-:W-:Y:S02]  /*0740*/  @!UP2 ULEA UR13, UR11, UR10, 0x18 ;  /* 0x0000000a0b0da291 */ /* 0x002fe4000f8ec03f */
[----:B------:R-:W-:-:S04]  /*0750*/  @!UP3 UIADD3 UR10, -UR20, 0x100000, URZ ;  /* 0x00100000140ab890 */ /* 0x000fc8000fffe13f */
[----:B------:R-:W-:Y:S02]  /*0760*/  @!UP3 USHF.L.U32 UR11, UR10, 0xb, URZ ;  /* 0x0000000b0a0bb899 */ /* 0x000fe4000800063f */
[----:B------:R-:W-:Y:S01]  /*0770*/  @!UP3 USHF.L.U32 UR10, UR10, 0x1, URZ ;  /* 0x000000010a0ab899 */ /* 0x000fe2000800063f */
[----:B------:R-:W-:Y:S01]  /*0780*/  ISETP.LT.U32.AND P0, PT, R152, 0x2, !P0 ;  /* 0x000000029800780c */ /* 0x000fe20004701070 */
[----:B------:R-:W-:Y:S01]  /*0790*/  UIADD3 UR7, -UR7, URZ, URZ ;  /* 0x0000003f07077290 */ /* 0x000fe2000fffe13f */
[----:B------:R-:W-:Y:S01]  /*07a0*/  VOTEU.ALL UP2, P1 ;  /* 0x00000000003f7886 */ /* 0x000fe20000840000 */
[----:B-----5:R-:W-:Y:S02]  /*07b0*/  @!UP3 ULEA UR16, UR18, UR16, 0x18 ;  /* 0x000000101210b291 */ /* 0x020fe4000f8ec03f */
[----:B------:R-:W-:Y:S01]  /*07c0*/  UIADD3 UR9, -UR9, URZ, URZ ;  /* 0x0000003f09097290 */ /* 0x000fe2000fffe13f */
[----:B------:R-:W1:Y:S02]  /*07d0*/  FENCE.VIEW.ASYNC.S ;  /* 0x00000000000073c6 */ /* 0x000e640000000000 */
[----:B-1----:R-:W1:Y:S01]  /*07e0*/  @!UP0 SYNCS.EXCH.64 URZ, [UR13+0x70], UR4 ;  /* 0x000070040d3f85b2 */ /* 0x002e620008000100 */
[----:B------:R-:W-:Y:S01]  /*07f0*/  UIMAD UR7, UR12, UR7, UR15 ;  /* 0x000000070c0772a4 */ /* 0x000fe2000f8e020f */
[----:B------:R-:W-:Y:S01]  /*0800*/  VOTEU.ALL UP3, P1 ;  /* 0x00000000003f7886 */ /* 0x000fe20000860000 */
[----:B0-----:R-:W-:Y:S01]  /*0810*/  ISETP.EQ.U32.AND P2, PT, R0, 0x1, PT ;  /* 0x000000010000780c */ /* 0x001fe20003f42070 */
[----:B------:R0:W2:Y:S01]  /*0820*/  @!UP1 SYNCS.EXCH.64 URZ, [UR13+0x78], UR4 ;  /* 0x000078040d3f95b2 */ /* 0x0000a20008000100 */
[----:B------:R-:W-:Y:S01]  /*0830*/  NOP ;  /* 0x0000000000007918 */ /* 0x000fe20000000000 */
[----:B0-----:R-:W-:Y:S01]  /*0840*/  UIMAD UR4, UR17, UR9, UR8 ;  /* 0x00000009110472a4 */ /* 0x001fe2000f8e0208 */
[----:B------:R0:W0:Y:S05]  /*0850*/  @!UP2 SYNCS.EXCH.64 URZ, [UR16+0x50], UR10 ;  /* 0x0000500a103fa5b2 */ /* 0x00002a0008000100 */
[----:B------:R-:W-:-:S04]  /*0860*/  ISETP.NE.AND P1, PT, R152, UR4, PT ;  /* 0x0000000498007c0c */ /* 0x000fc8000bf25270 */
[----:B------:R-:W-:-:S04]  /*0870*/  ISETP.EQ.OR P1, PT, RZ, UR7, !P1 ;  /* 0x00000007ff007c0c */ /* 0x000fc8000cf22670 */
[----:B------:R-:W-:-:S04]  /*0880*/  PLOP3.LUT P0, PT, P0, P1, PT, 0x80, 0x0 ;  /* 0x000000000000781c */ /* 0x000fc80000703070 */
[----:B------:R-:W-:Y:S01]  /*0890*/  P2R R160, PR, RZ, 0x1 ;  /* 0x00000001ffa07803 */ /* 0x000fe20000000000 */
[----:B------:R0:W0:Y:S01]  /*08a0*/  @!UP3 SYNCS.EXCH.64 URZ, [UR16+0x58], UR10 ;  /* 0x0000580a103fb5b2 */ /* 0x0000220008000100 */
[----:B------:R0:W0:Y:S01]  /*08b0*/  @!UP4 SYNCS.EXCH.64 URZ, [UR16+0x60], UR10 ;  /* 0x0000600a103fc5b2 */ /* 0x0000220008000100 */
[----:B------:R0:W0:Y:S01]  /*08c0*/  @!UP5 SYNCS.EXCH.64 URZ, [UR16+0x68], UR10 ;  /* 0x0000680a103fd5b2 */ /* 0x0000220008000100 */
[----:B------:R-:W-:Y:S01]  /*08d0*/  NOP ;  /* 0x0000000000007918 */ /* 0x000fe20000000000 */
[----:B-123--:R-:W-:Y:S05]  /*08e0*/  @!P2 BRA `(.L_x_3) ;  /* 0x000000000008a947 */ /* 0x00efea0003800000 */
[----:B0---4-:R-:W-:Y:S01]  /*08f0*/  UCGABAR_ARV ;  /* 0x00000000000079c7 */ /* 0x011fe20008000000 */
[----:B------:R-:W-:Y:S05]  /*0900*/  BRA `(.L_x_4) ;  /* 0x0000000000047947 */ /* 0x000fea0003800000 */
.L_x_3:
[----:B0---4-:R-:W-:Y:S01]  /*0910*/  NOP ;  /* 0x0000000000007918 */ /* 0x011fe20000000000 */
.L_x_4:
[----:B------:R-:W-:Y:S01]  /*0920*/  ULDC.64 UR4, c[0x0][0x598] ;  /* 0x0001660000047ab9 */ /* 0x000fe20000000a00 */
[----:B------:R-:W-:Y:S01]  /*0930*/  ULDC.64 UR50, c[0x0][0x208] ;  /* 0x0000820000327ab9 */ /* 0x000fe20000000a00 */
[----:B------:R-:W-:-:S04]  /*0940*/  ISETP.NE.U32.AND P0, PT, RZ, UR4, PT ;  /* 0x00000004ff007c0c */ /* 0x000fc8000bf05070 */
[----:B------:R-:W-:-:S13]  /*0950*/  ISETP.NE.AND.EX P0, PT, RZ, UR5, PT, P0 ;  /* 0x00000005ff007c0c */ /* 0x000fda000bf05300 */
[----:B------:R-:W-:Y:S05]  /*0960*/  @!P0 BRA `(.L_x_5) ;  /* 0x00000000001c8947 */ /* 0x000fea0003800000 */
[----:B------:R-:W0:Y:S02]  /*0970*/  LDC.64 R6, c[0x0][0x598] ;  /* 0x00016600ff067b82 */ /* 0x000e240000000a00 */
[----:B0-----:R-:W2:Y:S02]  /*0980*/  LDG.E.64 R6, desc[UR50][R6.64] ;  /* 0x0000003206067981 */ /* 0x001ea4000c1e1b00 */
[----:B--2---:R-:W-:-:S04]  /*0990*/  ISETP.NE.U32.AND P0, PT, R6, RZ, PT ;  /* 0x000000ff0600720c */ /* 0x004fc80003f05070 */
[----:B------:R-:W-:-:S13]  /*09a0*/  ISETP.NE.AND.EX P0, PT, R7, RZ, PT, P0 ;  /* 0x000000ff0700720c */ /* 0x000fda0003f05300 */
[----:B------:R-:W-:Y:S05]  /*09b0*/  @!P0 BRA `(.L_x_5) ;  /* 0x0000000000088947 */ /* 0x000fea0003800000 */
[----:B------:R0:W5:Y:S01]  /*09c0*/  LD.E R23, desc[UR50][R6.64] ;  /* 0x0000003206177980 */ /* 0x000162000c101900 */
[----:B------:R-:W-:Y:S05]  /*09d0*/  BRA `(.L_x_6) ;  /* 0x0000000000247947 */ /* 0x000fea0003800000 */
.L_x_5:
[----:B------:R-:W-:Y:S02]  /*09e0*/  ULDC.64 UR4, c[0x0][0x588] ;  /* 0x0001620000047ab9 */ /* 0x000fe40000000a00 */
[----:B------:R-:W-:-:S04]  /*09f0*/  ISETP.NE.U32.AND P0, PT, RZ, UR4, PT ;  /* 0x00000004ff007c0c */ /* 0x000fc8000bf05070 */
[----:B------:R-:W-:-:S13]  /*0a00*/  ISETP.NE.AND.EX P0, PT, RZ, UR5, PT, P0 ;  /* 0x00000005ff007c0c */ /* 0x000fda000bf05300 */
[----:B------:R-:W-:Y:S05]  /*0a10*/  @!P0 BRA `(.L_x_7) ;  /* 0x00000000000c8947 */ /* 0x000fea0003800000 */
[----:B------:R-:W0:Y:S02]  /*0a20*/  LDC.64 R6, c[0x0][0x588] ;  /* 0x00016200ff067b82 */ /* 0x000e240000000a00 */
[----:B0-----:R1:W5:Y:S01]  /*0a30*/  LDG.E R23, desc[UR50][R6.64] ;  /* 0x0000003206177981 */ /* 0x001362000c1e1900 */
[----:B------:R-:W-:Y:S05]  /*0a40*/  BRA `(.L_x_6) ;  /* 0x0000000000087947 */ /* 0x000fea0003800000 */
.L_x_7:
[----:B------:R-:W-:Y:S02]  /*0a50*/  ULDC UR4, c[0x0][0x580] ;  /* 0x0001600000047ab9 */ /* 0x000fe40000000800 */
[----:B------:R-:W-:-:S07]  /*0a60*/  IMAD.U32 R23, RZ, RZ, UR4 ;  /* 0x00000004ff177e24 */ /* 0x000fce000f8e00ff */
.L_x_6:
[----:B------:R-:W-:Y:S02]  /*0a70*/  ULDC.64 UR4, c[0x0][0x5a0] ;  /* 0x0001680000047ab9 */ /* 0x000fe40000000a00 */
[----:B------:R-:W-:-:S04]  /*0a80*/  ISETP.NE.U32.AND P0, PT, RZ, UR4, PT ;  /* 0x00000004ff007c0c */ /* 0x000fc8000bf05070 */
[----:B------:R-:W-:-:S13]  /*0a90*/  ISETP.NE.AND.EX P0, PT, RZ, UR5, PT, P0 ;  /* 0x00000005ff007c0c */ /* 0x000fda000bf05300 */
[----:B------:R-:W-:Y:S05]  /*0aa0*/  @!P0 BRA `(.L_x_8) ;  /* 0x00000000001c8947 */ /* 0x000fea0003800000 */
[----:B01----:R-:W0:Y:S02]  /*0ab0*/  LDC.64 R6, c[0x0][0x5a0] ;  /* 0x00016800ff067b82 */ /* 0x003e240000000a00 */
[----:B0-----:R-:W2:Y:S02]  /*0ac0*/  LDG.E.64 R6, desc[UR50][R6.64] ;  /* 0x0000003206067981 */ /* 0x001ea4000c1e1b00 */
[----:B--2---:R-:W-:-:S04]  /*0ad0*/  ISETP.NE.U32.AND P0, PT, R6, RZ, PT ;  /* 0x000000ff0600720c */ /* 0x004fc80003f05070 */
[----:B------:R-:W-:-:S13]  /*0ae0*/  ISETP.NE.AND.EX P0, PT, R7, RZ, PT, P0 ;  /* 0x000000ff0700720c */ /* 0x000fda0003f05300 */
[----:B------:R-:W-:Y:S05]  /*0af0*/  @!P0 BRA `(.L_x_8) ;  /* 0x0000000000088947 */ /* 0x000fea0003800000 */
[----:B------:R0:W5:Y:S01]  /*0b00*/  LD.E R22, desc[UR50][R6.64] ;  /* 0x0000003206167980 */ /* 0x000162000c101900 */
[----:B------:R-:W-:Y:S05]  /*0b10*/  BRA `(.L_x_9) ;  /* 0x0000000000247947 */ /* 0x000fea0003800000 */
.L_x_8:
[----:B------:R-:W-:Y:S02]  /*0b20*/  ULDC.64 UR4, c[0x0][0x590] ;  /* 0x0001640000047ab9 */ /* 0x000fe40000000a00 */
[----:B------:R-:W-:-:S04]  /*0b30*/  ISETP.NE.U32.AND P0, PT, RZ, UR4, PT ;  /* 0x00000004ff007c0c */ /* 0x000fc8000bf05070 */
[----:B------:R-:W-:-:S13]  /*0b40*/  ISETP.NE.AND.EX P0, PT, RZ, UR5, PT, P0 ;  /* 0x00000005ff007c0c */ /* 0x000fda000bf05300 */
[----:B------:R-:W-:Y:S05]  /*0b50*/  @!P0 BRA `(.L_x_10) ;  /* 0x00000000000c8947 */ /* 0x000fea0003800000 */
[----:B01----:R-:W0:Y:S02]  /*0b60*/  LDC.64 R6, c[0x0][0x590] ;  /* 0x00016400ff067b82 */ /* 0x003e240000000a00 */
[----:B0-----:R1:W5:Y:S01]  /*0b70*/  LDG.E R22, desc[UR50][R6.64] ;  /* 0x0000003206167981 */ /* 0x001362000c1e1900 */
[----:B------:R-:W-:Y:S05]  /*0b80*/  BRA `(.L_x_9) ;  /* 0x0000000000087947 */ /* 0x000fea0003800000 */
.L_x_10:
[----:B------:R-:W-:Y:S02]  /*0b90*/  ULDC UR4, c[0x0][0x584] ;  /* 0x0001610000047ab9 */ /* 0x000fe40000000800 */
[----:B------:R-:W-:-:S07]  /*0ba0*/  IMAD.U32 R22, RZ, RZ, UR4 ;  /* 0x00000004ff167e24 */ /* 0x000fce000f8e00ff */
.L_x_9:
[----:B------:R-:W-:Y:S01]  /*0bb0*/  ULDC UR4, c[0x0][0x65c] ;  /* 0x0001970000047ab9 */ /* 0x000fe20000000800 */
[----:B01----:R-:W0:Y:S01]  /*0bc0*/  LDC.64 R6, c[0x0][0x650] ;  /* 0x00019400ff067b82 */ /* 0x003e220000000a00 */
[----:B------:R-:W-:Y:S01]  /*0bd0*/  UISETP.NE.AND UP2, UPT, UR4, 0x1, UPT ;  /* 0x000000010400788c */ /* 0x000fe2000bf45270 */
[----:B------:R-:W-:Y:S01]  /*0be0*/  IMAD.MOV.U32 R18, RZ, RZ, -0x1 ;  /* 0xffffffffff127424 */ /* 0x000fe200078e00ff */
[----:B------:R-:W-:Y:S01]  /*0bf0*/  UISETP.NE.AND UP0, UPT, UR19, 0x2, UPT ;  /* 0x000000021300788c */ /* 0x000fe2000bf05270 */
[----:B------:R-:W-:Y:S01]  /*0c00*/  IMAD.MOV.U32 R2, RZ, RZ, -0x1 ;  /* 0xffffffffff027424 */ /* 0x000fe200078e00ff */
[----:B------:R-:W-:Y:S01]  /*0c10*/  UP2UR UR40, UPR, URZ, 0x4 ;  /* 0x000000043f287883 */ /* 0x000fe20008000000 */
[----:B------:R-:W-:-:S06]  /*0c20*/  IMAD.MOV.U32 R19, RZ, RZ, -0x1 ;  /* 0xffffffffff137424 */ /* 0x000fcc00078e00ff */
[----:B------:R-:W-:Y:S01]  /*0c30*/  @UP2 ULDC UR12, c[0x0][0x10] ;  /* 0x00000400000c2ab9 */ /* 0x000fe20000000800 */
[----:B------:R-:W-:Y:S01]  /*0c40*/  @UP2 UMOV UR4, UR8 ;  /* 0x0000000800042c82 */ /* 0x000fe20008000000 */
[----:B------:R-:W-:Y:S01]  /*0c50*/  @UP2 UMOV UR5, URZ ;  /* 0x0000003f00052c82 */ /* 0x000fe20008000000 */
[----:B------:R-:W-:Y:S01]  /*0c60*/  @!UP2 ULDC UR16, c[0x0][0xc] ;  /* 0x000003000010aab9 */ /* 0x000fe20000000800 */
[----:B------:R-:W-:Y:S01]  /*0c70*/  @UP2 UIMAD.WIDE.U32 UR12, UR15, UR12, UR4 ;  /* 0x0000000c0f0c22a5 */ /* 0x000fe2000f8e0004 */
[----:B------:R-:W-:Y:S02]  /*0c80*/  ULDC UR10, c[0x0][0xc] ;  /* 0x00000300000a7ab9 */ /* 0x000fe40000000800 */
[----:B------:R-:W-:Y:S01]  /*0c90*/  @UP2 UMOV UR4, URZ ;  /* 0x0000003f00042c82 */ /* 0x000fe20008000000 */
[----:B------:R-:W-:Y:S01]  /*0ca0*/  UMOV UR5, URZ ;  /* 0x0000003f00057c82 */ /* 0x000fe20008000000 */
[----:B------:R-:W-:Y:S01]  /*0cb0*/  @UP2 UIADD3 UR18, UR13, UR4, URZ ;  /* 0x000000040d122290 */ /* 0x000fe2000fffe03f */
[----:B------:R-:W-:-:S02]  /*0cc0*/  ULDC UR11, c[0x0][0x10] ;  /* 0x00000400000b7ab9 */ /* 0x000fc40000000800 */
[----:B------:R-:W-:Y:S01]  /*0cd0*/  UMOV UR4, UR15 ;  /* 0x0000000f00047c82 */ /* 0x000fe20008000000 */
[----:B------:R-:W-:Y:S02]  /*0ce0*/  UIMAD.WIDE.U32 UR10, UR10, UR11, URZ ;  /* 0x0000000b0a0a72a5 */ /* 0x000fe4000f8e003f */
[----:B------:R-:W-:Y:S01]  /*0cf0*/  @!UP2 UIMAD.WIDE.U32 UR4, UR8, UR16, UR4 ;  /* 0x000000100804a2a5 */ /* 0x000fe2000f8e0004 */
[----:B------:R-:W-:Y:S02]  /*0d00*/  ULDC UR13, c[0x0][0x14] ;  /* 0x00000500000d7ab9 */ /* 0x000fe40000000800 */
[----:B------:R-:W-:Y:S02]  /*0d10*/  UIMAD.WIDE.U32 UR38, UR10, UR13, URZ ;  /* 0x0000000d0a2672a5 */ /* 0x000fe4000f8e003f */
[----:B------:R-:W-:Y:S02]  /*0d20*/  UIMAD UR41, UR11, UR13, URZ ;  /* 0x0000000d0b2972a4 */ /* 0x000fe4000f8e023f */
[----:B------:R-:W-:Y:S01]  /*0d30*/  @!UP2 UMOV UR12, UR4 ;  /* 0x00000004000cac82 */ /* 0x000fe20008000000 */
[----:B------:R-:W-:Y:S01]  /*0d40*/  @!UP2 UMOV UR18, UR5 ;  /* 0x000000050012ac82 */ /* 0x000fe20008000000 */
[----:B------:R-:W-:-:S02]  /*0d50*/  UIADD3 UR41, UR39, UR41, URZ ;  /* 0x0000002927297290 */ /* 0x000fc4000fffe03f */
[----:B------:R-:W-:-:S04]  /*0d60*/  UIADD3 UR4, UP1, UR12, UR38, URZ ;  /* 0x000000260c047290 */ /* 0x000fc8000ff3e03f */
[----:B------:R-:W-:Y:S02]  /*0d70*/  UIADD3.X UR5, UR18, UR41, URZ, UP1, !UPT ;  /* 0x0000002912057290 */ /* 0x000fe40008ffe43f */
[----:B------:R-:W-:Y:S02]  /*0d80*/  USEL UR4, UR4, UR12, !UP0 ;  /* 0x0000000c04047287 */ /* 0x000fe4000c000000 */
[----:B------:R-:W-:-:S04]  /*0d90*/  USEL UR5, UR5, UR18, !UP0 ;  /* 0x0000001205057287 */ /* 0x000fc8000c000000 */
[----:B0-----:R-:W-:Y:S01]  /*0da0*/  ISETP.LE.U32.AND P0, PT, R6, UR4, PT ;  /* 0x0000000406007c0c */ /* 0x001fe2000bf03070 */
[----:B------:R-:W-:Y:S02]  /*0db0*/  IMAD.U32 R16, RZ, RZ, UR4 ;  /* 0x00000004ff107e24 */ /* 0x000fe4000f8e00ff */
[----:B------:R-:W-:Y:S02]  /*0dc0*/  IMAD.U32 R0, RZ, RZ, UR5 ;  /* 0x00000005ff007e24 */ /* 0x000fe4000f8e00ff */
[----:B------:R-:W-:-:S03]  /*0dd0*/  IMAD.U32 R17, RZ, RZ, UR5 ;  /* 0x00000005ff117e24 */ /* 0x000fc6000f8e00ff */
[----:B------:R-:W-:Y:S02]  /*0de0*/  ISETP.GE.U32.AND.EX P0, PT, R0, R7, PT, P0 ;  /* 0x000000070000720c */ /* 0x000fe40003f06100 */
[----:B------:R-:W-:-:S11]  /*0df0*/  PRMT R0, RZ, 0x7610, R0 ;  /* 0x00007610ff007816 */ /* 0x000fd60000000000 */
[----:B------:R-:W-:Y:S05]  /*0e00*/  @P0 BRA `(.L_x_11) ;  /* 0x0000000400500947 */ /* 0x000fea0003800000 */
[----:B------:R-:W-:Y:S01]  /*0e10*/  ULDC.64 UR18, c[0x0][0x628] ;  /* 0x00018a0000127ab9 */ /* 0x000fe20000000a00 */
[C---:B------:R-:W-:Y:S01]  /*0e20*/  R2UR UR20, R16.reuse ;  /* 0x00000000101472ca */ /* 0x040fe200000e0000 */
[----:B------:R-:W-:Y:S01]  /*0e30*/  ULDC UR16, c[0x0][0x630] ;  /* 0x00018c0000107ab9 */ /* 0x000fe20000000800 */
[----:B------:R-:W-:Y:S02]  /*0e40*/  ISETP.NE.U32.AND P0, PT, RZ, UR18, PT ;  /* 0x00000012ff007c0c */ /* 0x000fe4000bf05070 */
[----:B------:R-:W-:Y:S02]  /*0e50*/  R2UR UR4, R16 ;  /* 0x00000000100472ca */ /* 0x000fe400000e0000 */
[----:B------:R-:W-:Y:S02]  /*0e60*/  ISETP.NE.AND.EX P0, PT, RZ, UR19, PT, P0 ;  /* 0x00000013ff007c0c */ /* 0x000fe4000bf05300 */
[----:B------:R-:W-:-:S11]  /*0e70*/  R2UR UR5, R17 ;  /* 0x00000000110572ca */ /* 0x000fd600000e0000 */
[----:B------:R-:W-:Y:S05]  /*0e80*/  @!P0 BRA `(.L_x_12) ;  /* 0x0000000000308947 */ /* 0x000fea0003800000 */
[----:B------:R-:W-:Y:S01]  /*0e90*/  R2UR UR4, R16 ;  /* 0x00000000100472ca */ /* 0x000fe200000e0000 */
[----:B------:R-:W-:Y:S01]  /*0ea0*/  ULDC UR12, c[0x0][0x634] ;  /* 0x00018d00000c7ab9 */ /* 0x000fe20000000800 */
[----:B------:R-:W-:-:S11]  /*0eb0*/  R2UR UR15, R17 ;  /* 0x00000000110f72ca */ /* 0x000fd600000e0000 */
[----:B------:R-:W-:-:S04]  /*0ec0*/  UIADD3 UR12, UP1, UR4, UR12, URZ ;  /* 0x0000000c040c7290 */ /* 0x000fc8000ff3e03f */
[----:B------:R-:W-:-:S04]  /*0ed0*/  UIADD3.X UR15, URZ, UR15, URZ, UP1, !UPT ;  /* 0x0000000f3f0f7290 */ /* 0x000fc80008ffe43f */
[----:B------:R-:W-:-:S04]  /*0ee0*/  UIMAD.WIDE.U32 UR4, UR15, UR18, URZ ;  /* 0x000000120f0472a5 */ /* 0x000fc8000f8e003f */
[----:B------:R-:W-:Y:S02]  /*0ef0*/  UIMAD.WIDE.U32 UR10, UP1, UR12, UR19, UR4 ;  /* 0x000000130c0a72a5 */ /* 0x000fe4000f820004 */
[----:B------:R-:W-:Y:S02]  /*0f00*/  UIMAD.WIDE.U32 UR4, UR12, UR18, URZ ;  /* 0x000000120c0472a5 */ /* 0x000fe4000f8e003f */
[----:B------:R-:W-:Y:S02]  /*0f10*/  UIADD3.X UR13, URZ, URZ, URZ, UP1, !UPT ;  /* 0x0000003f3f0d7290 */ /* 0x000fe40008ffe43f */
[----:B------:R-:W-:Y:S01]  /*0f20*/  UIADD3 URZ, UP1, UR5, UR10, URZ ;  /* 0x0000000a053f7290 */ /* 0x000fe2000ff3e03f */
[----:B------:R-:W-:-:S03]  /*0f30*/  UMOV UR12, UR11 ;  /* 0x0000000b000c7c82 */ /* 0x000fc60008000000 */
[----:B------:R-:W-:-:S12]  /*0f40*/  UIMAD.WIDE.U32.X UR4, UR15, UR19, UR12, UP1 ;  /* 0x000000130f0472a5 */ /* 0x000fd800088e040c */
.L_x_12:
[----:B------:R-:W-:Y:S01]  /*0f50*/  USHF.R.U64 UR4, UR4, UR16, UR5 ;  /* 0x0000001004047299 */ /* 0x000fe20008001205 */
[----:B------:R-:W-:Y:S01]  /*0f60*/  R2UR UR11, R17 ;  /* 0x00000000110b72ca */ /* 0x000fe200000e0000 */
[----:B------:R-:W-:Y:S02]  /*0f70*/  USHF.R.U32.HI UR5, URZ, UR16, UR5 ;  /* 0x000000103f057299 */ /* 0x000fe40008011605 */
[----:B------:R-:W-:Y:S01]  /*0f80*/  UIADD3 UR12, UP1, URZ, -UR4, URZ ;  /* 0x800000043f0c7290 */ /* 0x000fe2000ff3e03f */
[----:B------:R-:W-:Y:S01]  /*0f90*/  ULDC.64 UR18, c[0x0][0x620] ;  /* 0x0001880000127ab9 */ /* 0x000fe20000000a00 */
[----:B------:R-:W-:Y:S02]  /*0fa0*/  UISETP.NE.AND UP2, UPT, UR40, URZ, UPT ;  /* 0x0000003f2800728c */ /* 0x000fe4000bf45270 */
[----:B------:R-:W-:Y:S01]  /*0fb0*/  UIADD3.X UR5, URZ, ~UR5, URZ, UP1, !UPT ;  /* 0x800000053f057290 */ /* 0x000fe20008ffe43f */
[----:B------:R-:W-:Y:S01]  /*0fc0*/  UMOV UR10, UR20 ;  /* 0x00000014000a7c82 */ /* 0x000fe20008000000 */
[----:B------:R-:W-:-:S02]  /*0fd0*/  ULDC UR13, c[0x0][0x618] ;  /* 0x00018600000d7ab9 */ /* 0x000fc40000000800 */
[----:B------:R-:W-:Y:S02]  /*0fe0*/  UIMAD UR5, UR5, UR18, URZ ;  /* 0x00000012050572a4 */ /* 0x000fe4000f8e023f */
[----:B------:R-:W-:Y:S02]  /*0ff0*/  UIMAD.WIDE.U32 UR10, UR12, UR18, UR10 ;  /* 0x000000120c0a72a5 */ /* 0x000fe4000f8e000a */
[----:B------:R-:W-:Y:S02]  /*1000*/  UIMAD UR12, UR12, UR19, UR5 ;  /* 0x000000130c0c72a4 */ /* 0x000fe4000f8e0205 */
[----:B------:R-:W-:Y:S02]  /*1010*/  @UP2 UIMAD UR7, UR17, UR9, UR8 ;  /* 0x00000009110722a4 */ /* 0x000fe4000f8e0208 */
[----:B------:R-:W-:Y:S01]  /*1020*/  UIADD3 UR11, UR11, UR12, URZ ;  /* 0x0000000c0b0b7290 */ /* 0x000fe2000fffe03f */
[----:B------:R-:W-:Y:S01]  /*1030*/  ULDC.64 UR8, c[0x0][0x640] ;  /* 0x0001900000087ab9 */ /* 0x000fe20000000a00 */
[----:B------:R-:W-:-:S02]  /*1040*/  ULDC UR15, c[0x0][0x608] ;  /* 0x00018200000f7ab9 */ /* 0x000fc40000000800 */
[----:B------:R-:W-:Y:S01]  /*1050*/  USHF.R.U64 UR20, UR10, UR13, UR11 ;  /* 0x0000000d0a147299 */ /* 0x000fe2000800120b */
[----:B------:R-:W-:Y:S01]  /*1060*/  ISETP.NE.U32.AND P0, PT, RZ, UR8, PT ;  /* 0x00000008ff007c0c */ /* 0x000fe2000bf05070 */
[----:B------:R-:W-:Y:S01]  /*1070*/  USHF.R.U32.HI UR11, URZ, UR13, UR11 ;  /* 0x0000000d3f0b7299 */ /* 0x000fe2000801160b */
[----:B------:R-:W-:Y:S02]  /*1080*/  ULDC UR21, c[0x0][0x658] ;  /* 0x0001960000157ab9 */ /* 0x000fe40000000800 */
[----:B------:R-:W-:Y:S01]  /*1090*/  ISETP.NE.AND.EX P0, PT, RZ, UR9, PT, P0 ;  /* 0x00000009ff007c0c */ /* 0x000fe2000bf05300 */
[----:B------:R-:W-:Y:S02]  /*10a0*/  USHF.R.U64 UR25, UR20, UR15, UR11 ;  /* 0x0000000f14197299 */ /* 0x000fe4000800120b */
[----:B------:R-:W-:Y:S01]  /*10b0*/  USHF.R.U32.HI UR11, URZ, UR15, UR11 ;  /* 0x0000000f3f0b7299 */ /* 0x000fe2000801160b */
[----:B------:R-:W-:Y:S01]  /*10c0*/  UMOV UR10, 0xffffffff ;  /* 0xffffffff000a7882 */ /* 0x000fe20000000000 */
[----:B------:R-:W-:Y:S01]  /*10d0*/  ULDC UR5, c[0x0][0x600] ;  /* 0x0001800000057ab9 */ /* 0x000fe20000000800 */
[----:B------:R-:W-:-:S02]  /*10e0*/  USHF.L.U32 UR10, UR10, UR21, URZ ;  /* 0x000000150a0a7299 */ /* 0x000fc4000800063f */
[----:B------:R-:W-:Y:S02]  /*10f0*/  USHF.R.U64 UR26, UR25, UR21, UR11 ;  /* 0x00000015191a7299 */ /* 0x000fe4000800120b */
[----:B------:R-:W-:Y:S02]  /*1100*/  ULOP3.LUT UR15, URZ, UR10, URZ, 0x33, !UPT ;  /* 0x0000000a3f0f7292 */ /* 0x000fe4000f8e333f */
[----:B------:R-:W-:Y:S02]  /*1110*/  UIADD3 UR19, UR5, -0x1, URZ ;  /* 0xffffffff05137890 */ /* 0x000fe4000fffe03f */
[----:B------:R-:W-:Y:S01]  /*1120*/  USHF.R.U32.HI UR11, URZ, UR21, UR11 ;  /* 0x000000153f0b7299 */ /* 0x000fe2000801160b */
[----:B------:R-:W-:Y:S01]  /*1130*/  ULDC UR22, c[0x0][0x648] ;  /* 0x0001920000167ab9 */ /* 0x000fe20000000800 */
[----:B------:R-:W-:Y:S01]  /*1140*/  ULDC UR23, c[0x0][0x638] ;  /* 0x00018e0000177ab9 */ /* 0x000fe20000000800 */
[----:B------:R-:W-:Y:S01]  /*1150*/  UMOV UR24, 0x1 ;  /* 0x0000000100187882 */ /* 0x000fe20000000000 */
[----:B------:R-:W-:Y:S01]  /*1160*/  UMOV UR10, UR26 ;  /* 0x0000001a000a7c82 */ /* 0x000fe20008000000 */
[----:B------:R-:W-:Y:S07]  /*1170*/  @!P0 BRA `(.L_x_13) ;  /* 0x0000000000308947 */ /* 0x000fee0003800000 */
[----:B------:R-:W-:Y:S02]  /*1180*/  ULDC UR16, c[0x0][0x64c] ;  /* 0x0001930000107ab9 */ /* 0x000fe40000000800 */
        /* <DEDUP_REMOVED lines=8> */
[----:B------:R-:W-:-:S07]  /*1210*/  UIMAD.WIDE.U32.X UR8, UR18, UR9, UR16, UP1 ;  /* 0x00000009120872a5 */ /* 0x000fce00088e0410 */
[----:B------:R-:W-:Y:S01]  /*1220*/  UMOV UR10, UR8 ;  /* 0x00000008000a7c82 */ /* 0x000fe20008000000 */
[----:B------:R-:W-:-:S05]  /*1230*/  UMOV UR11, UR9 ;  /* 0x00000009000b7c82 */ /* 0x000fca0008000000 */
.L_x_13:
[----:B------:R-:W-:Y:S01]  /*1240*/  USHF.R.U64 UR9, UR10, UR22, UR11 ;  /* 0x000000160a097299 */ /* 0x000fe2000800120b */
[----:B------:R-:W-:Y:S01]  /*1250*/  IMAD.MOV.U32 R0, RZ, RZ, 0x1 ;  /* 0x00000001ff007424 */ /* 0x000fe200078e00ff */
[----:B------:R-:W-:Y:S01]  /*1260*/  USHF.L.U32 UR8, UR24, UR21, URZ ;  /* 0x0000001518087299 */ /* 0x000fe2000800063f */
[----:B------:R-:W-:Y:S01]  /*1270*/  IMAD.U32 R19, RZ, RZ, UR4 ;  /* 0x00000004ff137e24 */ /* 0x000fe2000f8e00ff */
[----:B------:R-:W-:Y:S02]  /*1280*/  ULOP3.LUT UR15, UR25, UR15, URZ, 0xc0, !UPT ;  /* 0x0000000f190f7292 */ /* 0x000fe4000f8ec03f */
[----:B------:R-:W-:Y:S02]  /*1290*/  UIADD3 UR10, -UR9, URZ, URZ ;  /* 0x0000003f090a7290 */ /* 0x000fe4000fffe13f */
[----:B------:R-:W-:Y:S02]  /*12a0*/  UIMAD UR15, UR8, UR9, UR15 ;  /* 0x00000009080f72a4 */ /* 0x000fe4000f8e020f */
[----:B------:R-:W-:-:S02]  /*12b0*/  ULOP3.LUT UR19, UR20, UR19, URZ, 0xc0, !UPT ;  /* 0x0000001314137292 */ /* 0x000fc4000f8ec03f */
[----:B------:R-:W-:Y:S01]  /*12c0*/  UIMAD UR8, UR10, UR23, UR26 ;  /* 0x000000170a0872a4 */ /* 0x000fe2000f8e021a */
[----:B------:R-:W-:Y:S01]  /*12d0*/  ULDC UR9, c[0x0][0x610] ;  /* 0x0001840000097ab9 */ /* 0x000fe20000000800 */
[----:B------:R-:W-:Y:S02]  /*12e0*/  UISETP.NE.AND UP1, UPT, UR40, URZ, UPT ;  /* 0x0000003f2800728c */ /* 0x000fe4000bf25270 */
[----:B------:R-:W-:Y:S02]  /*12f0*/  UIMAD UR7, UR15, UR9, UR7 ;  /* 0x000000090f0772a4 */ /* 0x000fe4000f8e0207 */
[----:B------:R-:W-:-:S04]  /*1300*/  UIMAD UR8, UR8, UR5, UR19 ;  /* 0x00000005080872a4 */ /* 0x000fc8000f8e0213 */
[----:B------:R-:W-:Y:S02]  /*1310*/  USEL UR5, UR8, UR7, !UP1 ;  /* 0x0000000708057287 */ /* 0x000fe4000c800000 */
[----:B------:R-:W-:-:S04]  /*1320*/  USEL UR7, UR7, UR8, !UP1 ;  /* 0x0000000807077287 */ /* 0x000fc8000c800000 */
[----:B------:R-:W-:Y:S02]  /*1330*/  IMAD.U32 R2, RZ, RZ, UR5 ;  /* 0x00000005ff027e24 */ /* 0x000fe4000f8e00ff */
[----:B------:R-:W-:-:S07]  /*1340*/  IMAD.U32 R18, RZ, RZ, UR7 ;  /* 0x00000007ff127e24 */ /* 0x000fce000f8e00ff */
.L_x_11:
[----:B------:R-:W-:Y:S05]  /*1350*/  @!P2 BRA `(.L_x_14) ;  /* 0x00000000000ca947 */ /* 0x000fea0003800000 */
[----:B------:R-:W-:Y:S01]  /*1360*/  UCGABAR_WAIT ;  /* 0x0000000000007dc7 */ /* 0x000fe20008000000 */
[----:B------:R-:W-:Y:S01]  /*1370*/  CCTL.IVALL ;  /* 0x00000000ff00798f */ /* 0x000fe20002000000 */
[----:B------:R-:W-:Y:S05]  /*1380*/  BRA `(.L_x_15) ;  /* 0x0000000000047947 */ /* 0x000fea0003800000 */
.L_x_14:
[----:B------:R-:W-:Y:S06]  /*1390*/  BAR.SYNC.DEFER_BLOCKING 0x0 ;  /* 0x0000000000007b1d */ /* 0x000fec0000010000 */
.L_x_15:
[----:B------:R-:W-:Y:S02]  /*13a0*/  ULDC UR4, c[0x0][0x28c] ;  /* 0x0000a30000047ab9 */ /* 0x000fe40000000800 */
[----:B------:R-:W-:-:S04]  /*13b0*/  UIADD3 UR4, UR4, 0x7f, URZ ;  /* 0x0000007f04047890 */ /* 0x000fc8000fffe03f */
[----:B------:R-:W-:-:S04]  /*13c0*/  USHF.R.S32.HI UR5, URZ, 0x1f, UR4 ;  /* 0x0000001f3f057899 */ /* 0x000fc80008011404 */
[----:B------:R-:W-:-:S04]  /*13d0*/  ULEA.HI UR5, UR5, UR4, URZ, 0x7 ;  /* 0x0000000405057291 */ /* 0x000fc8000f8f383f */
[----:B------:R-:W-:Y:S01]  /*13e0*/  USHF.R.S32.HI UR37, URZ, 0x7, UR5 ;  /* 0x000000073f257899 */ /* 0x000fe20008011405 */
[----:B------:R-:W-:Y:S11]  /*13f0*/  @!P3 BRA `(.L_x_16) ;  /* 0x0000009400d4b947 */ /* 0x000ff60003800000 */
[----:B------:R-:W-:-:S06]  /*1400*/  UISETP.GT.U32.AND UP1, UPT, UR14, 0x1, UPT ;  /* 0x000000010e00788c */ /* 0x000fcc000bf24070 */
[----:B------:R-:W-:-:S13]  /*1410*/  PLOP3.LUT P0, PT, PT, PT, UP1, 0x80, 0x0 ;  /* 0x000000000000781c */ /* 0x000fda0003f0f018 */
[----:B------:R-:W-:Y:S05]  /*1420*/  @P0 EXIT ;  /* 0x000000000000094d */ /* 0x000fea0003800000 */
.L_x_17:
[----:B------:R-:W-:-:S08]  /*1430*/  NOP ;  /* 0x0000000000007918 */ /* 0x000fd00000000000 */
[----:B------:R-:W0:Y:S02]  /*1440*/  USETMAXREG.TRY_ALLOC.CTAPOOL UP1, 0xe8 ;  /* 0x000000e8000079c8 */ /* 0x000e240008020600 */
[----:B0-----:R-:W-:-:S13]  /*1450*/  PLOP3.LUT P0, PT, PT, PT, UP1, 0x80, 0x0 ;  /* 0x000000000000781c */ /* 0x001fda0003f0f018 */
[----:B------:R-:W-:Y:S05]  /*1460*/  @!P0 BRA `(.L_x_17) ;  /* 0xfffffffc00f08947 */ /* 0x000fea000383ffff */
[----:B------:R-:W-:-:S13]  /*1470*/  LOP3.LUT P0, RZ, R0, 0xff, RZ, 0xc0, !PT ;  /* 0x000000ff00ff7812 */ /* 0x000fda000780c0ff */
[----:B------:R-:W-:Y:S05]  /*1480*/  @!P0 EXIT ;  /* 0x000000000000894d */ /* 0x000fea0003800000 */
[----:B------:R-:W0:Y:S01]  /*1490*/  S2UR UR5, SR_CgaCtaId ;  /* 0x00000000000579c3 */ /* 0x000e220000008800 */
[----:B------:R-:W-:Y:S01]  /*14a0*/  VIADD R5, R5, 0xffffffff ;  /* 0xffffffff05057836 */ /* 0x000fe20000000000 */
[CC--:B------:R-:W-:Y:S01]  /*14b0*/  LEA.HI R0, R9.reuse, R4.reuse, RZ, 0x2 ;  /* 0x0000000409007211 */ /* 0x0c0fe200078f10ff */
[----:B------:R-:W-:Y:S01]  /*14c0*/  UMOV UR44, 0x400 ;  /* 0x00000400002c7882 */ /* 0x000fe20000000000 */
[----:B------:R-:W-:Y:S01]  /*14d0*/  LEA.HI R9, R9, R4, RZ, 0x5 ;  /* 0x0000000409097211 */ /* 0x000fe200078f28ff */
[----:B------:R-:W-:Y:S01]  /*14e0*/  USHF.R.U32.HI UR4, URZ, 0x2, UR37 ;  /* 0x000000023f047899 */ /* 0x000fe20008011625 */
[----:B------:R-:W-:Y:S01]  /*14f0*/  R2UR UR46, R5 ;  /* 0x00000000052e72ca */ /* 0x000fe200000e0000 */
[----:B------:R-:W-:Y:S01]  /*1500*/  ULOP3.LUT UR45, UR37, 0x3, URZ, 0xc0, !UPT ;  /* 0x00000003252d7892 */ /* 0x000fe2000f8ec03f */
[--C-:B------:R-:W-:Y:S01]  /*1510*/  SHF.R.S32.HI R154, RZ, 0x2, R0.reuse ;  /* 0x00000002ff9a7819 */ /* 0x100fe20000011400 */
[----:B------:R-:W-:Y:S01]  /*1520*/  UISETP.LT.AND UP1, UPT, UR37, 0x1, UPT ;  /* 0x000000012500788c */ /* 0x000fe2000bf21270 */
[----:B------:R-:W-:Y:S01]  /*1530*/  SHF.R.S32.HI R3, RZ, 0x1f, R0 ;  /* 0x0000001fff037819 */ /* 0x000fe20000011400 */
[----:B------:R-:W-:Y:S01]  /*1540*/  ULOP3.LUT UR4, UR4, 0x1, URZ, 0xc0, !UPT ;  /* 0x0000000104047892 */ /* 0x000fe2000f8ec03f */
[----:B------:R-:W-:Y:S01]  /*1550*/  SHF.R.S32.HI R9, RZ, 0x5, R9 ;  /* 0x00000005ff097819 */ /* 0x000fe20000011409 */
[----:B------:R-:W-:Y:S01]  /*1560*/  ULDC UR6, c[0x0][0x284] ;  /* 0x0000a10000067ab9 */ /* 0x000fe20000000800 */
[----:B------:R-:W-:Y:S01]  /*1570*/  LEA.HI R3, R3, R154, RZ, 0x3 ;  /* 0x0000009a03037211 */ /* 0x000fe200078f18ff */
[----:B------:R-:W-:Y:S01]  /*1580*/  USEL UR45, UR45, URZ, !UP0 ;  /* 0x0000003f2d2d7287 */ /* 0x000fe2000c000000 */
[----:B------:R-:W-:Y:S01]  /*1590*/  LOP3.LUT R153, R0, 0xfffffffc, RZ, 0xc0, !PT ;  /* 0xfffffffc00997812 */ /* 0x000fe200078ec0ff */
[----:B------:R-:W-:Y:S01]  /*15a0*/  USEL UR48, UR37, 0x1, UP1 ;  /* 0x0000000125307887 */ /* 0x000fe20008800000 */
[----:B------:R-:W-:Y:S01]  /*15b0*/  LOP3.LUT R3, R3, 0xfffffff8, RZ, 0xc0, !PT ;  /* 0xfffffff803037812 */ /* 0x000fe200078ec0ff */
[----:B------:R-:W-:Y:S01]  /*15c0*/  USHF.L.U32 UR46, UR46, 0x3, URZ ;  /* 0x000000032e2e7899 */ /* 0x000fe2000800063f */
[----:B------:R-:W-:Y:S01]  /*15d0*/  ISETP.NE.AND P0, PT, R5, RZ, PT ;  /* 0x000000ff0500720c */ /* 0x000fe20003f05270 */
[----:B------:R-:W-:Y:S01]  /*15e0*/  UISETP.EQ.U32.AND UP0, UPT, UR4, 0x1, !UP0 ;  /* 0x000000010400788c */ /* 0x000fe2000c702070 */
[----:B------:R-:W-:Y:S01]  /*15f0*/  IMAD.IADD R153, R4, 0x1, -R153 ;  /* 0x0000000104997824 */ /* 0x000fe200078e0a99 */
[----:B------:R-:W-:Y:S01]  /*1600*/  ULOP3.LUT UR36, UR42, 0x1, URZ, 0xfc, !UPT ;  /* 0x000000012a247892 */ /* 0x000fe2000f8efc3f */
[----:B------:R-:W-:Y:S01]  /*1610*/  IMAD.IADD R154, R154, 0x1, -R3 ;  /* 0x000000019a9a7824 */ /* 0x000fe200078e0a03 */
[----:B0-----:R-:W-:Y:S01]  /*1620*/  ULEA UR44, UR5, UR44, 0x18 ;  /* 0x0000002c052c7291 */ /* 0x001fe2000f8ec03f */
[----:B------:R-:W-:Y:S01]  /*1630*/  IMAD.U32 R157, RZ, RZ, UR46 ;  /* 0x0000002eff9d7e24 */ /* 0x000fe2000f8e00ff */
[----:B------:R-:W-:Y:S01]  /*1640*/  SEL R170, RZ, 0x1, P0 ;  /* 0x00000001ffaa7807 */ /* 0x000fe20000000000 */
[--C-:B------:R-:W-:Y:S01]  /*1650*/  IMAD R161, R9, -0x10, -R154.reuse ;  /* 0xfffffff009a17824 */ /* 0x100fe200078e0a9a */
[----:B------:R-:W-:Y:S01]  /*1660*/  UIADD3 UR47, UR44, 0x50, URZ ;  /* 0x000000502c2f7890 */ /* 0x000fe2000fffe03f */
[--C-:B------:R-:W-:Y:S01]  /*1670*/  SHF.R.S32.HI R155, RZ, 0x1f, R154.reuse ;  /* 0x0000001fff9b7819 */ /* 0x100fe2000001149a */
[----:B------:R-:W-:Y:S01]  /*1680*/  USHF.L.U32 UR43, UR37, 0x1, URZ ;  /* 0x00000001252b7899 */ /* 0x000fe2000800063f */
[----:B------:R-:W-:Y:S01]  /*1690*/  LOP3.LUT R159, R157, 0x8, RZ, 0xc0, !PT ;  /* 0x000000089d9f7812 */ /* 0x000fe200078ec0ff */
[----:B------:R-:W-:Y:S01]  /*16a0*/  VIADD R161, R161, UR6 ;  /* 0x00000006a1a17c36 */ /* 0x000fe20008000000 */
[----:B------:R-:W-:Y:S01]  /*16b0*/  LOP3.LUT R157, R157, 0x8, RZ, 0xc, !PT ;  /* 0x000000089d9d7812 */ /* 0x000fe200078e0cff */
[----:B------:R-:W-:Y:S01]  /*16c0*/  IMAD.U32 R156, RZ, RZ, UR47 ;  /* 0x0000002fff9c7e24 */ /* 0x000fe2000f8e00ff */
[----:B------:R-:W-:Y:S01]  /*16d0*/  LOP3.LUT R159, R159, 0x18, RZ, 0x3c, !PT ;  /* 0x000000189f9f7812 */ /* 0x000fe200078e3cff */
[----:B------:R-:W-:Y:S01]  /*16e0*/  IMAD.WIDE R154, R9, 0x10, R154 ;  /* 0x00000010099a7825 */ /* 0x000fe200078e029a */
[----:B------:R-:W-:-:S02]  /*16f0*/  UIADD3 UR48, -UR48, UR37, URZ ;  /* 0x0000002530307290 */ /* 0x000fc4000fffe13f */
[----:B------:R-:W-:Y:S01]  /*1700*/  USEL UR49, URZ, 0x1, !UP0 ;  /* 0x000000013f317887 */ /* 0x000fe2000c000000 */
[----:B------:R-:W-:-:S11]  /*1710*/  VIADD R158, R156, UR46 ;  /* 0x0000002e9c9e7c36 */ /* 0x000fd60008000000 */
.L_x_293:
[----:B------:R-:W-:Y:S01]  /*1720*/  SHF.L.U32 R3, R170, 0x1f, RZ ;  /* 0x0000001faa037819 */ /* 0x000fe200000006ff */
[----:B------:R-:W-:Y:S02]  /*1730*/  ULDC UR4, c[0x0][0x28c] ;  /* 0x0000a30000047ab9 */ /* 0x000fe40000000800 */
[----:B------:R-:W-:Y:S01]  /*1740*/  ISETP.LT.AND P1, PT, RZ, UR4, PT ;  /* 0x00000004ff007c0c */ /* 0x000fe2000bf21270 */
[----:B------:R-:W0:Y:S02]  /*1750*/  SYNCS.PHASECHK.TRANS64.TRYWAIT P0, [R156+UR46], R3 ;  /* 0x000000039c0075a7 */ /* 0x000e24000800016e */
[----:B01234-:R-:W-:Y:S10]  /*1760*/  @!P0 BRA `(.L_x_18) ;  /* 0x000000a4003c8947 */ /* 0x01fff40003800000 */
.L_x_315:
[----:B------:R-:W-:Y:S05]  /*1770*/  @P1 BRA `(.L_x_19) ;  /* 0x0000000000401947 */ /* 0x000fea0003800000 */
[----:B------:R-:W-:Y:S01]  /*1780*/  MOV R0, 0x0 ;  /* 0x0000000000007802 */ /* 0x000fe20000000f00 */
[----:B------:R-:W-:Y:S01]  /*1790*/  ULDC.64 UR4, c[0x4][0x68] ;  /* 0x01001a0000047ab9 */ /* 0x000fe20000000a00 */
[----:B------:R-:W-:Y:S01]  /*17a0*/  ULDC.64 UR6, c[0x4][0x8] ;  /* 0x0100020000067ab9 */ /* 0x000fe20000000a00 */
[----:B------:R-:W-:Y:S01]  /*17b0*/  IMAD.U32 R4, RZ, RZ, UR4 ;  /* 0x00000004ff047e24 */ /* 0x000fe2000f8e00ff */
[----:B------:R1:W2:Y:S01]  /*17c0*/  LDC.64 R14, c[0x4][R0] ;  /* 0x01000000000e7b82 */ /* 0x0002a20000000a00 */
[----:B------:R-:W-:Y:S01]  /*17d0*/  IMAD.U32 R5, RZ, RZ, UR5 ;  /* 0x00000005ff057e24 */ /* 0x000fe2000f8e00ff */
[----:B------:R-:W-:Y:S01]  /*17e0*/  ULDC.64 UR4, c[0x4][0x70] ;  /* 0x01001c0000047ab9 */ /* 0x000fe20000000a00 */
[----:B------:R-:W-:Y:S02]  /*17f0*/  IMAD.U32 R10, RZ, RZ, UR6 ;  /* 0x00000006ff0a7e24 */ /* 0x000fe4000f8e00ff */
[----:B------:R-:W-:Y:S02]  /*1800*/  IMAD.U32 R6, RZ, RZ, UR4 ;  /* 0x00000004ff067e24 */ /* 0x000fe4000f8e00ff */
[----:B------:R-:W-:-:S02]  /*1810*/  IMAD.U32 R7, RZ, RZ, UR5 ;  /* 0x00000005ff077e24 */ /* 0x000fc4000f8e00ff */
[----:B------:R-:W-:Y:S02]  /*1820*/  IMAD.U32 R11, RZ, RZ, UR7 ;  /* 0x00000007ff0b7e24 */ /* 0x000fe4000f8e00ff */
[----:B------:R-:W-:Y:S02]  /*1830*/  IMAD.MOV.U32 R8, RZ, RZ, 0x1e1 ;  /* 0x000001e1ff087424 */ /* 0x000fe400078e00ff */
[----:B------:R-:W-:Y:S02]  /*1840*/  IMAD.MOV.U32 R12, RZ, RZ, 0x1 ;  /* 0x00000001ff0c7424 */ /* 0x000fe400078e00ff */
[----:B-1----:R-:W-:-:S07]  /*1850*/  IMAD.MOV.U32 R13, RZ, RZ, RZ ;  /* 0x000000ffff0d7224 */ /* 0x002fce00078e00ff */
[----:B------:R-:W-:-:S07]  /*1860*/  LEPC R20, `(.L_x_19) ;  /* 0x000000001014794e */ /* 0x000fce0000000000 */
[----:B0-2--5:R-:W-:Y:S05]  /*1870*/  CALL.ABS.NOINC R14 ;  /* 0x000000000e007343 */ /* 0x025fea0003c00000 */
.L_x_19:
[----:B------:R-:W-:-:S05]  /*1880*/  IMAD.U32 R0, RZ, RZ, UR36 ;  /* 0x00000024ff007e24 */ /* 0x000fca000f8e00ff */
[----:B------:R-:W-:-:S13]  /*1890*/  ISETP.NE.AND P0, PT, R0, 0x3, PT ;  /* 0x000000030000780c */ /* 0x000fda0003f05270 */
[----:B------:R-:W-:Y:S05]  /*18a0*/  @!P0 BRA `(.L_x_20) ;  /* 0x0000000000048947 */ /* 0x000fea0003800000 */
[----:B------:R-:W-:Y:S01]  /*18b0*/  BPT.TRAP 0x1 ;  /* 0x000000040000795c */ /* 0x000fe20000300000 */
.L_x_20:
[----:B0-----:R-:W-:Y:S02]  /*18c0*/  IMAD.U32 R3, RZ, RZ, UR45 ;  /* 0x0000002dff037e24 */ /* 0x001fe4000f8e00ff */
[----:B------:R-:W-:-:S03]  /*18d0*/  IMAD.U32 R0, RZ, RZ, UR49 ;  /* 0x00000031ff007e24 */ /* 0x000fc6000f8e00ff */
[----:B------:R-:W-:Y:S02]  /*18e0*/  LEA R3, R3, UR44, 0x3 ;  /* 0x0000002c03037c11 */ /* 0x000fe4000f8e18ff */
[----:B------:R-:W-:-:S04]  /*18f0*/  SHF.L.U32 R0, R0, 0x1f, RZ ;  /* 0x0000001f00007819 */ /* 0x000fc800000006ff */
[----:B------:R0:W1:Y:S01]  /*1900*/  SYNCS.PHASECHK.TRANS64.TRYWAIT P1, [R3+URZ], R0 ;  /* 0x00000000030075a7 */ /* 0x000062000802017f */
[----:B------:R-:W-:Y:S05]  /*1910*/  @!P0 BRA `(.L_x_21) ;  /* 0x0000000000048947 */ /* 0x000fea0003800000 */
[----:B------:R-:W-:Y:S01]  /*1920*/  BPT.TRAP 0x1 ;  /* 0x000000040000795c */ /* 0x000fe20000300000 */
.L_x_21:
[----:B------:R-:W-:-:S05]  /*1930*/  IMAD.U32 R4, RZ, RZ, UR48 ;  /* 0x00000030ff047e24 */ /* 0x000fca000f8e00ff */
[----:B------:R-:W-:Y:S01]  /*1940*/  ISETP.GE.AND P2, PT, R4, 0x1, PT ;  /* 0x000000010400780c */ /* 0x000fe20003f46270 */
[----:B-1----:R-:W-:-:S12]  /*1950*/  @P1 BRA `(.L_x_22) ;  /* 0x0000000000081947 */ /* 0x002fd80003800000 */
[----:B------:R-:W1:Y:S02]  /*1960*/  SYNCS.PHASECHK.TRANS64.TRYWAIT P1, [R3+URZ], R0 ;  /* 0x00000000030075a7 */ /* 0x000e64000802017f */
[----:B-1----:R-:W-:Y:S05]  /*1970*/  @!P1 BRA `(.L_x_23) ;  /* 0x000000a000cc9947 */ /* 0x002fea0003800000 */
.L_x_22:
[----:B------:R-:W-:Y:S05]  /*1980*/  WARPSYNC.ALL ;  /* 0x0000000000007948 */ /* 0x000fea0003800000 */
[----:B------:R-:W-:Y:S01]  /*1990*/  UIADD3 UR4, UR44, 0x180, URZ ;  /* 0x000001802c047890 */ /* 0x000fe2000fffe03f */
[----:B------:R-:W-:Y:S01]  /*19a0*/  WARPGROUP.ARRIVE ;  /* 0x00000000000079c5 */ /* 0x000fe20000000000 */
[----:B------:R-:W-:Y:S02]  /*19b0*/  UIADD3 UR5, UR44, 0x10180, URZ ;  /* 0x000101802c057890 */ /* 0x000fe4000fffe03f */
[----:B------:R-:W-:Y:S02]  /*19c0*/  USHF.R.U32.HI UR4, URZ, 0x4, UR4 ;  /* 0x000000043f047899 */ /* 0x000fe40008011604 */
[----:B------:R-:W-:-:S02]  /*19d0*/  USHF.R.U32.HI UR5, URZ, 0x4, UR5 ;  /* 0x000000043f057899 */ /* 0x000fc40008011605 */
[----:B------:R-:W-:Y:S02]  /*19e0*/  ULOP3.LUT UR4, UR4, 0x3fff, URZ, 0xc0, !UPT ;  /* 0x00003fff04047892 */ /* 0x000fe4000f8ec03f */
[----:B------:R-:W-:Y:S02]  /*19f0*/  ULOP3.LUT UR5, UR5, 0x3fff, URZ, 0xc0, !UPT ;  /* 0x00003fff05057892 */ /* 0x000fe4000f8ec03f */
[----:B------:R-:W-:Y:S02]  /*1a00*/  ULOP3.LUT UR8, UR4, 0x10000, URZ, 0xfc, !UPT ;  /* 0x0001000004087892 */ /* 0x000fe4000f8efc3f */
[----:B------:R-:W-:Y:S02]  /*1a10*/  ULOP3.LUT UR9, UR5, 0x10000, URZ, 0xfc, !UPT ;  /* 0x0001000005097892 */ /* 0x000fe4000f8efc3f */
[----:B------:R-:W-:Y:S02]  /*1a20*/  ULEA UR11, UR45, UR8, 0xa ;  /* 0x000000082d0b7291 */ /* 0x000fe4000f8e503f */
[----:B------:R-:W-:Y:S01]  /*1a30*/  ULEA UR10, UR45, UR9, 0xc ;  /* 0x000000092d0a7291 */ /* 0x000fe2000f8e603f */
[----:B------:R-:W-:Y:S01]  /*1a40*/  UMOV UR5, 0x40000040 ;  /* 0x4000004000057882 */ /* 0x000fe20000000000 */
[----:B------:R-:W-:-:S03]  /*1a50*/  UMOV UR7, 0x40000040 ;  /* 0x4000004000077882 */ /* 0x000fc60000000000 */
[----:B------:R-:W-:Y:S02]  /*1a60*/  UMOV UR4, UR11 ;  /* 0x0000000b00047c82 */ /* 0x000fe40008000000 */
[----:B------:R-:W-:Y:S02]  /*1a70*/  UMOV UR6, UR10 ;  /* 0x0000000a00067c82 */ /* 0x000fe40008000000 */
[----:B------:R-:W-:Y:S01]  /*1a80*/  HGMMA.64x256x16.F32 R24, gdesc[UR4], RZ, !UPT, gsb0 ;  /* 0x03e00000041879f0 */ /* 0x000fe2000c0008ff */
[----:B------:R-:W-:Y:S02]  /*1a90*/  UIADD3 UR4, UR11, 0x2, URZ ;  /* 0x000000020b047890 */ /* 0x000fe4000fffe03f */
[----:B------:R-:W-:Y:S01]  /*1aa0*/  UIADD3 UR6, UR10, 0x2, URZ ;  /* 0x000000020a067890 */ /* 0x000fe2000fffe03f */
[----:B------:R-:W-:Y:S01]  /*1ab0*/  UMOV UR5, 0x40000040 ;  /* 0x4000004000057882 */ /* 0x000fe20000000000 */
[----:B------:R-:W-:Y:S01]  /*1ac0*/  UMOV UR7, 0x40000040 ;  /* 0x4000004000077882 */ /* 0x000fe20000000000 */
[----:B------:R-:W-:-:S02]  /*1ad0*/  WARPGROUP.DEPBAR.LE gsb0, 0x0 ;  /* 0x00008000000079c5 */ /* 0x000fc40000010000 */
[----:B------:R-:W-:-:S15]  /*1ae0*/  WARPGROUP.ARRIVE ;  /* 0x00000000000079c5 */ /* 0x000fde0000000000 */
[----:B------:R-:W-:-:S05]  /*1af0*/  NOP ;  /* 0x0000000000007918 */ /* 0x000fca0000000000 */
[----:B------:R-:W-:Y:S01]  /*1b00*/  HGMMA.64x256x16.F32 R24, gdesc[UR4], R24, gsb0 ;  /* 0x03e00000041879f0 */ /* 0x000fe20008000818 */
[----:B------:R-:W-:Y:S02]  /*1b10*/  UIADD3 UR4, UR11, 0x4, URZ ;  /* 0x000000040b047890 */ /* 0x000fe4000fffe03f */
[----:B------:R-:W-:Y:S01]  /*1b20*/  UIADD3 UR6, UR10, 0x4, URZ ;  /* 0x000000040a067890 */ /* 0x000fe2000fffe03f */
[----:B------:R-:W-:Y:S01]  /*1b30*/  UMOV UR5, 0x40000040 ;  /* 0x4000004000057882 */ /* 0x000fe20000000000 */
[----:B------:R-:W-:Y:S01]  /*1b40*/  UMOV UR7, 0x40000040 ;  /* 0x4000004000077882 */ /* 0x000fe20000000000 */
[----:B------:R-:W-:Y:S02]  /*1b50*/  WARPGROUP.DEPBAR.LE gsb0, 0x0 ;  /* 0x00008000000079c5 */ /* 0x000fe40000010000 */
        /* <DEDUP_REMOVED lines=42> */
[----:B------:R-:W-:Y:S03]  /*1e00*/  HGMMA.64x256x16.F32 R24, gdesc[UR4], R24, gsb0 ;  /* 0x03e00000041879f0 */ /* 0x000fe60008000818 */
[----:B------:R-:W-:Y:S02]  /*1e10*/  WARPGROUP.DEPBAR.LE gsb0, 0x0 ;  /* 0x00008000000079c5 */ /* 0x000fe40000010000 */
[----:B------:R-:W-:Y:S05]  /*1e20*/  @!P2 BRA `(.L_x_24) ;  /* 0x0000000400a4a947 */ /* 0x000fea0003800000 */
[----:B------:R-:W-:Y:S01]  /*1e30*/  UIADD3 UR10, UR45, 0x1, URZ ;  /* 0x000000012d0a7890 */ /* 0x000fe2000fffe03f */
[----:B01----:R-:W-:Y:S02]  /*1e40*/  IMAD.U32 R0, RZ, RZ, UR48 ;  /* 0x00000030ff007e24 */ /* 0x003fe4000f8e00ff */
[----:B------:R-:W-:Y:S01]  /*1e50*/  IMAD.U32 R3, RZ, RZ, UR45 ;  /* 0x0000002dff037e24 */ /* 0x000fe2000f8e00ff */
[----:B------:R-:W-:-:S04]  /*1e60*/  UISETP.NE.AND UP0, UPT, UR10, 0x4, UPT ;  /* 0x000000040a00788c */ /* 0x000fc8000bf05270 */
[----:B------:R-:W-:Y:S02]  /*1e70*/  USEL UR4, URZ, 0x1, UP0 ;  /* 0x000000013f047887 */ /* 0x000fe40008000000 */
[----:B------:R-:W-:Y:S02]  /*1e80*/  USEL UR10, UR10, URZ, UP0 ;  /* 0x0000003f0a0a7287 */ /* 0x000fe40008000000 */
[----:B------:R-:W-:-:S06]  /*1e90*/  ULOP3.LUT UR4, UR49, UR4, URZ, 0x3c, !UPT ;  /* 0x0000000431047292 */ /* 0x000fcc000f8e3c3f */
[----:B------:R-:W-:-:S07]  /*1ea0*/  IMAD.U32 R6, RZ, RZ, UR4 ;  /* 0x00000004ff067e24 */ /* 0x000fce000f8e00ff */
.L_x_31:
[----:B------:R-:W-:Y:S05]  /*1eb0*/  @!P0 BRA `(.L_x_25) ;  /* 0x0000000000048947 */ /* 0x000fea0003800000 */
[----:B------:R-:W-:Y:S01]  /*1ec0*/  BPT.TRAP 0x1 ;  /* 0x000000040000795c */ /* 0x000fe20000300000 */
.L_x_25:
[----:B------:R-:W-:Y:S01]  /*1ed0*/  ULEA UR4, UR10, UR44, 0x3 ;  /* 0x0000002c0a047291 */ /* 0x000fe2000f8e183f */
[----:B------:R-:W-:-:S08]  /*1ee0*/  SHF.L.U32 R4, R6, 0x1f, RZ ;  /* 0x0000001f06047819 */ /* 0x000fd000000006ff */
[----:B------:R0:W1:Y:S01]  /*1ef0*/  SYNCS.PHASECHK.TRANS64.TRYWAIT P1, [UR4], R4 ;  /* 0x00000004ff0075a7 */ /* 0x0000620008020144 */
[----:B------:R-:W-:Y:S05]  /*1f00*/  @!P0 BRA `(.L_x_26) ;  /* 0x0000000000048947 */ /* 0x000fea0003800000 */
[----:B------:R-:W-:Y:S01]  /*1f10*/  BPT.TRAP 0x1 ;  /* 0x000000040000795c */ /* 0x000fe20000300000 */
.L_x_26:
[----:B-1----:R-:W-:Y:S05]  /*1f20*/  @P1 BRA `(.L_x_27) ;  /* 0x0000000000081947 */ /* 0x002fea0003800000 */
[----:B------:R-:W1:Y:S02]  /*1f30*/  SYNCS.PHASECHK.TRANS64.TRYWAIT P1, [UR4], R4 ;  /* 0x00000004ff0075a7 */ /* 0x000e640008020144 */
[----:B-1----:R-:W-:Y:S05]  /*1f40*/  @!P1 BRA `(.L_x_28) ;  /* 0x0000009c006c9947 */ /* 0x002fea0003800000 */
.L_x_27:
[----:B------:R-:W-:Y:S01]  /*1f50*/  ULEA UR12, UR10, UR8, 0xa ;  /* 0x000000080a0c7291 */ /* 0x000fe2000f8e503f */
[----:B------:R-:W-:Y:S01]  /*1f60*/  WARPGROUP.ARRIVE ;  /* 0x00000000000079c5 */ /* 0x000fe20000000000 */
[----:B------:R-:W-:Y:S01]  /*1f70*/  ULEA UR11, UR10, UR9, 0xc ;  /* 0x000000090a0b7291 */ /* 0x000fe2000f8e603f */
[----:B------:R-:W-:Y:S01]  /*1f80*/  UMOV UR5, 0x40000040 ;  /* 0x4000004000057882 */ /* 0x000fe20000000000 */
[----:B------:R-:W-:-:S03]  /*1f90*/  UMOV UR7, 0x40000040 ;  /* 0x4000004000077882 */ /* 0x000fc60000000000 */
[----:B------:R-:W-:Y:S02]  /*1fa0*/  UMOV UR4, UR12 ;  /* 0x0000000c00047c82 */ /* 0x000fe40008000000 */
[----:B------:R-:W-:Y:S02]  /*1fb0*/  UMOV UR6, UR11 ;  /* 0x0000000b00067c82 */ /* 0x000fe40008000000 */
[----:B------:R-:W-:Y:S01]  /*1fc0*/  HGMMA.64x256x16.F32 R24, gdesc[UR4], R24, gsb0 ;  /* 0x03e00000041879f0 */ /* 0x000fe20008000818 */
        /* <DEDUP_REMOVED lines=58> */
[----:B------:R-:W-:Y:S01]  /*2370*/  BPT.TRAP 0x1 ;  /* 0x000000040000795c */ /* 0x000fe20000300000 */
.L_x_29:
[----:B------:R-:W-:Y:S01]  /*2380*/  ISETP.NE.AND P1, PT, R160, RZ, PT ;  /* 0x000000ffa000720c */ /* 0x000fe20003f25270 */
[----:B------:R-:W-:-:S12]  /*2390*/  UISETP.GT.U32.AND UP0, UPT, UR42, 0x1, UPT ;  /* 0x000000012a00788c */ /* 0x000fd8000bf04070 */
[----:B01----:R-:W-:-:S05]  /*23a0*/  @P1 LEA R4, R3, UR44, 0x3 ;  /* 0x0000002c03041c11 */ /* 0x003fca000f8e18ff */
[----:B------:R-:W-:-:S05]  /*23b0*/  @P1 VIADD R5, R4, 0x20 ;  /* 0x0000002004051836 */ /* 0x000fca0000000000 */
[----:B------:R-:W-:-:S04]  /*23c0*/  @P1 PRMT R5, R152, 0x654, R5 ;  /* 0x0000065498051816 */ /* 0x000fc80000000005 */
[----:B------:R0:W-:Y:S01]  /*23d0*/  @P1 SYNCS.ARRIVE.TRANS64.RED.A1T0 RZ, [R5+URZ], RZ ;  /* 0x000000ff05ff19a7 */ /* 0x0001e2000810043f */
[----:B------:R-:W-:-:S13]  /*23e0*/  PLOP3.LUT P1, PT, PT, PT, UP0, 0x80, 0x0 ;  /* 0x000000000000781c */ /* 0x000fda0003f2f008 */
[----:B0-----:R-:W-:Y:S05]  /*23f0*/  @P1 BRA `(.L_x_30) ;  /* 0x0000000000041947 */ /* 0x001fea0003800000 */
[----:B------:R-:W-:Y:S01]  /*2400*/  BPT.TRAP 0x1 ;  /* 0x000000040000795c */ /* 0x000fe20000300000 */
.L_x_30:
[----:B------:R-:W-:Y:S01]  /*2410*/  UIADD3 UR10, UR10, 0x1, URZ ;  /* 0x000000010a0a7890 */ /* 0x000fe2000fffe03f */
[C---:B------:R-:W-:Y:S01]  /*2420*/  ISETP.GT.AND P2, PT, R0.reuse, 0x1, PT ;  /* 0x000000010000780c */ /* 0x040fe20003f44270 */
[----:B------:R-:W-:Y:S02]  /*2430*/  VIADD R3, R3, 0x1 ;  /* 0x0000000103037836 */ /* 0x000fe40000000000 */
[----:B------:R-:W-:Y:S01]  /*2440*/  UISETP.NE.AND UP0, UPT, UR10, 0x4, UPT ;  /* 0x000000040a00788c */ /* 0x000fe2000bf05270 */
[----:B------:R-:W-:Y:S02]  /*2450*/  VIADD R0, R0, 0xffffffff ;  /* 0xffffffff00007836 */ /* 0x000fe40000000000 */
[C---:B------:R-:W-:Y:S01]  /*2460*/  ISETP.NE.AND P1, PT, R3.reuse, 0x4, PT ;  /* 0x000000040300780c */ /* 0x040fe20003f25270 */
[----:B------:R-:W-:Y:S02]  /*2470*/  USEL UR4, URZ, 0x1, UP0 ;  /* 0x000000013f047887 */ /* 0x000fe40008000000 */
[----:B------:R-:W-:Y:S01]  /*2480*/  USEL UR10, UR10, URZ, UP0 ;  /* 0x0000003f0a0a7287 */ /* 0x000fe20008000000 */
[----:B------:R-:W-:-:S03]  /*2490*/  SEL R3, R3, RZ, P1 ;  /* 0x000000ff03037207 */ /* 0x000fc60000800000 */
[----:B------:R-:W-:Y:S01]  /*24a0*/  LOP3.LUT R6, R6, UR4, RZ, 0x3c, !PT ;  /* 0x0000000406067c12 */ /* 0x000fe2000f8e3cff */
[----:B------:R-:W-:Y:S07]  /*24b0*/  @P2 BRA `(.L_x_31) ;  /* 0xfffffff8007c2947 */ /* 0x000fee000383ffff */
.L_x_24:
[----:B01----:R-:W0:Y:S01]  /*24c0*/  LDC R0, c[0x0][0x28c] ;  /* 0x0000a300ff007b82 */ /* 0x003e220000000800 */
[----:B------:R1:W-:Y:S01]  /*24d0*/  SYNCS.ARRIVE.TRANS64.A1T0 RZ, [R157+UR47], RZ ;  /* 0x000000ff9dff79a7 */ /* 0x0003e2000810002f */
[----:B0-----:R-:W-:-:S13]  /*24e0*/  ISETP.GE.AND P1, PT, R0, 0x1, PT ;  /* 0x000000010000780c */ /* 0x001fda0003f26270 */
[----:B-1----:R-:W-:Y:S05]  /*24f0*/  @!P1 BRA `(.L_x_32) ;  /* 0x0000000000409947 */ /* 0x002fea0003800000 */
[----:B------:R-:W-:Y:S05]  /*2500*/  @!P0 BRA `(.L_x_33) ;  /* 0x0000000000048947 */ /* 0x000fea0003800000 */
[----:B------:R-:W-:Y:S01]  /*2510*/  BPT.TRAP 0x1 ;  /* 0x000000040000795c */ /* 0x000fe20000300000 */
.L_x_33:
[----:B------:R-:W-:Y:S01]  /*2520*/  ISETP.NE.AND P0, PT, R160, RZ, PT ;  /* 0x000000ffa000720c */ /* 0x000fe20003f05270 */
[----:B------:R-:W-:-:S12]  /*2530*/  IMAD.U32 R3, RZ, RZ, UR44 ;  /* 0x0000002cff037e24 */ /* 0x000fd8000f8e00ff */
[----:B------:R-:W-:-:S05]  /*2540*/  VOTEU.ANY UP0, P0 ;  /* 0x00000000003f7886 */ /* 0x000fca0000000100 */
[----:B------:R-:W-:Y:S02]  /*2550*/  @UP0 UIADD3 UR4, UR48, UR45, URZ ;  /* 0x0000002d30040290 */ /* 0x000fe4000fffe03f */
[----:B------:R-:W-:-:S04]  /*2560*/  UISETP.GT.U32.AND UP0, UPT, UR42, 0x1, UPT ;  /* 0x000000012a00788c */ /* 0x000fc8000bf04070 */
[----:B------:R-:W-:-:S04]  /*2570*/  IMAD.U32 R0, RZ, RZ, UR4 ;  /* 0x00000004ff007e24 */ /* 0x000fc8000f8e00ff */
[----:B------:R-:W-:-:S05]  /*2580*/  @P0 IMAD.SHL.U32 R0, R0, 0x8, RZ ;  /* 0x0000000800000824 */ /* 0x000fca00078e00ff */
[----:B------:R-:W-:-:S04]  /*2590*/  @P0 LOP3.LUT R0, R0, 0x18, RZ, 0xc0, !PT ;  /* 0x0000001800000812 */ /* 0x000fc800078ec0ff */
[----:B------:R-:W-:-:S04]  /*25a0*/  @P0 IADD3 R3, R3, 0x20, R0 ;  /* 0x0000002003030810 */ /* 0x000fc80007ffe000 */
[----:B------:R-:W-:-:S04]  /*25b0*/  @P0 PRMT R3, R152, 0x654, R3 ;  /* 0x0000065498030816 */ /* 0x000fc80000000003 */
[----:B------:R0:W-:Y:S01]  /*25c0*/  @P0 SYNCS.ARRIVE.TRANS64.RED.A1T0 RZ, [R3+URZ], RZ ;  /* 0x000000ff03ff09a7 */ /* 0x0001e2000810043f */
[----:B------:R-:W-:-:S13]  /*25d0*/  PLOP3.LUT P0, PT, PT, PT, UP0, 0x80, 0x0 ;  /* 0x000000000000781c */ /* 0x000fda0003f0f008 */
[----:B0-----:R-:W-:Y:S05]  /*25e0*/  @P0 BRA `(.L_x_32) ;  /* 0x0000000000040947 */ /* 0x001fea0003800000 */
[----:B------:R-:W-:Y:S01]  /*25f0*/  BPT.TRAP 0x1 ;  /* 0x000000040000795c */ /* 0x000fe20000300000 */
.L_x_32:
[----:B------:R-:W-:Y:S01]  /*2600*/  SHF.L.U32 R3, R170, 0x1f, RZ ;  /* 0x0000001faa037819 */ /* 0x000fe200000006ff */
[----:B------:R-:W-:Y:S01]  /*2610*/  UIADD3 UR45, UR43, UR45, URZ ;  /* 0x0000002d2b2d7290 */ /* 0x000fe2000fffe03f */
[----:B------:R-:W0:Y:S01]  /*2620*/  LDC R6, c[0x0][0x288] ;  /* 0x0000a200ff067b82 */ /* 0x000e220000000800 */
[----:B------:R-:W-:Y:S02]  /*2630*/  IMAD.SHL.U32 R8, R153, 0x2, RZ ;  /* 0x0000000299087824 */ /* 0x000fe400078e00ff */
[----:B------:R-:W-:Y:S02]  /*2640*/  USHF.R.U32.HI UR4, URZ, 0x2, UR45 ;  /* 0x000000023f047899 */ /* 0x000fe4000801162d */
[----:B------:R-:W-:Y:S01]  /*2650*/  UISETP.GT.U32.AND UP0, UPT, UR45, 0x3, UPT ;  /* 0x000000032d00788c */ /* 0x000fe2000bf04070 */
[----:B------:R-:W-:Y:S01]  /*2660*/  SHF.R.S32.HI R9, RZ, 0x1f, R8 ;  /* 0x0000001fff097819 */ /* 0x000fe20000011408 */
[----:B------:R-:W-:Y:S01]  /*2670*/  ULOP3.LUT UR4, UR4, 0x1, URZ, 0xc0, !UPT ;  /* 0x0000000104047892 */ /* 0x000fe2000f8ec03f */
[----:B------:R-:W1:Y:S01]  /*2680*/  SYNCS.PHASECHK.TRANS64.TRYWAIT P0, [R156+UR46+0x10], R3 ;  /* 0x000010039c0075a7 */ /* 0x000e62000800016e */
[----:B------:R-:W-:-:S02]  /*2690*/  UISETP.LT.U32.AND UP0, UPT, UR43, 0x4, UP0 ;  /* 0x000000042b00788c */ /* 0x000fc40008701070 */
[----:B------:R-:W-:Y:S02]  /*26a0*/  UISETP.NE.U32.AND UP1, UPT, UR4, 0x1, UPT ;  /* 0x000000010400788c */ /* 0x000fe4000bf25070 */
[----:B------:R-:W-:Y:S02]  /*26b0*/  USEL UR5, URZ, 0x1, !UP0 ;  /* 0x000000013f057887 */ /* 0x000fe4000c000000 */
[----:B------:R-:W-:Y:S02]  /*26c0*/  UISETP.GT.U32.AND UP1, UPT, UR43, 0x3, !UP1 ;  /* 0x000000032b00788c */ /* 0x000fe4000cf24070 */
[----:B------:R-:W-:Y:S02]  /*26d0*/  ULOP3.LUT UR45, UR45, 0x3, URZ, 0xc0, !UPT ;  /* 0x000000032d2d7892 */ /* 0x000fe4000f8ec03f */
[----:B------:R-:W-:-:S04]  /*26e0*/  USEL UR4, URZ, 0x1, !UP1 ;  /* 0x000000013f047887 */ /* 0x000fc8000c800000 */
[----:B------:R-:W-:Y:S01]  /*26f0*/  ULOP3.LUT UR49, UR4, UR49, UR5, 0x96, !UPT ;  /* 0x0000003104317292 */ /* 0x000fe2000f8e9605 */
[----:B01----:R-:W-:Y:S11]  /*2700*/  @!P0 BRA `(.L_x_34) ;  /* 0x0000009400948947 */ /* 0x003ff60003800000 */
.L_x_316:
[----:B------:R-:W-:Y:S01]  /*2710*/  IMAD.SHL.U32 R4, R18, 0x40, RZ ;  /* 0x0000004012047824 */ /* 0x000fe200078e00ff */
[----:B------:R-:W-:Y:S01]  /*2720*/  ULDC UR6, c[0x0][0x284] ;  /* 0x0000a10000067ab9 */ /* 0x000fe20000000800 */
[----:B------:R-:W-:Y:S01]  /*2730*/  IMAD.SHL.U32 R12, R2, 0x100, RZ ;  /* 0x00000100020c7824 */ /* 0x000fe200078e00ff */
[----:B------:R-:W-:Y:S01]  /*2740*/  SHF.R.S32.HI R7, RZ, 0x1f, R19 ;  /* 0x0000001fff077819 */ /* 0x000fe20000011413 */
[----:B------:R-:W-:Y:S01]  /*2750*/  ULDC.64 UR4, c[0x0][0x5d0] ;  /* 0x0001740000047ab9 */ /* 0x000fe20000000a00 */
[----:B------:R-:W-:Y:S01]  /*2760*/  ISETP.GE.AND P0, PT, R4, UR6, PT ;  /* 0x0000000604007c0c */ /* 0x000fe2000bf06270 */
[----:B0-----:R-:W-:Y:S01]  /*2770*/  IMAD.WIDE.U32 R2, R19, UR4, R8 ;  /* 0x0000000413027c25 */ /* 0x001fe2000f8e0008 */
[----:B------:R-:W-:Y:S02]  /*2780*/  SHF.R.S32.HI R13, RZ, 0x1f, R12 ;  /* 0x0000001fff0d7819 */ /* 0x000fe4000001140c */
[C---:B------:R-:W-:Y:S01]  /*2790*/  ISETP.GE.OR P0, PT, R12.reuse, R6, P0 ;  /* 0x000000060c00720c */ /* 0x040fe20000706670 */
[----:B------:R-:W-:Y:S01]  /*27a0*/  IMAD R0, R7, UR4, RZ ;  /* 0x0000000407007c24 */ /* 0x000fe2000f8e02ff */
[----:B------:R-:W-:-:S03]  /*27b0*/  IADD3 R2, P1, R12, R2, RZ ;  /* 0x000000020c027210 */ /* 0x000fc60007f3e0ff */
[----:B------:R-:W-:-:S05]  /*27c0*/  IMAD R5, R19, UR5, R0 ;  /* 0x0000000513057c24 */ /* 0x000fca000f8e0200 */
[----:B------:R-:W-:-:S03]  /*27d0*/  IADD3.X R3, R13, R3, R5, P1, !PT ;  /* 0x000000030d037210 */ /* 0x000fc60000ffe405 */
[----:B------:R-:W-:Y:S05]  /*27e0*/  @P0 BRA `(.L_x_35) ;  /* 0x0000007c00040947 */ /* 0x000fea0003800000 */
[----:B------:R-:W0:Y:S01]  /*27f0*/  LDC.64 R10, c[0x0][0x5c8] ;  /* 0x00017200ff0a7b82 */ /* 0x000e220000000a00 */
[----:B-----5:R-:W-:Y:S01]  /*2800*/  FSETP.NEU.AND P0, PT, R22, RZ, PT ;  /* 0x000000ff1600720b */ /* 0x020fe20003f0d000 */
[----:B------:R-:W-:Y:S01]  /*2810*/  IMAD R5, R153, -0x2, R6 ;  /* 0xfffffffe99057824 */ /* 0x000fe200078e0206 */
[----:B------:R-:W-:Y:S01]  /*2820*/  BSSY B0, `(.L_x_35) ;  /* 0x00007bd000007945 */ /* 0x000fe20003800000 */
[----:B------:R-:W-:-:S04]  /*2830*/  IMAD.WIDE R162, R18, 0x40, R154 ;  /* 0x0000004012a27825 */ /* 0x000fc800078e029a */
[----:B------:R-:W-:Y:S02]  /*2840*/  IMAD.IADD R0, R5, 0x1, -R12 ;  /* 0x0000000105007824 */ /* 0x000fe400078e0a0c */
[----:B------:R-:W-:-:S03]  /*2850*/  IMAD.IADD R4, R161, 0x1, -R4 ;  /* 0x00000001a1047824 */ /* 0x000fc600078e0a04 */
[----:B------:R-:W-:-:S04]  /*2860*/  ISETP.GT.AND P2, PT, R0, RZ, PT ;  /* 0x000000ff0000720c */ /* 0x000fc80003f44270 */
[----:B------:R-:W-:Y:S01]  /*2870*/  ISETP.GT.AND P1, PT, R4, RZ, P2 ;  /* 0x000000ff0400720c */ /* 0x000fe20001724270 */
[-C--:B0-----:R-:W-:Y:S02]  /*2880*/  IMAD R5, R163, R10.reuse, RZ ;  /* 0x0000000aa3057224 */ /* 0x081fe400078e02ff */
[----:B------:R-:W-:-:S04]  /*2890*/  IMAD.WIDE.U32 R172, R162, R10, R2 ;  /* 0x0000000aa2ac7225 */ /* 0x000fc800078e0002 */
[----:B------:R-:W-:-:S04]  /*28a0*/  IMAD R5, R162, R11, R5 ;  /* 0x0000000ba2057224 */ /* 0x000fc800078e0205 */
[----:B------:R-:W-:Y:S01]  /*28b0*/  IMAD.IADD R175, R173, 0x1, R5 ;  /* 0x00000001adaf7824 */ /* 0x000fe200078e0205 */
[----:B------:R-:W-:Y:S06]  /*28c0*/  @!P0 BRA `(.L_x_36) ;  /* 0x0000005400a08947 */ /* 0x000fec0003800000 */
[----:B------:R-:W0:Y:S01]  /*28d0*/  LDC.64 R20, c[0x0][0x5b8] ;  /* 0x00016e00ff147b82 */ /* 0x000e220000000a00 */
[----:B------:R-:W-:-:S07]  /*28e0*/  ULDC.64 UR4, c[0x0][0x5c0] ;  /* 0x0001700000047ab9 */ /* 0x000fce0000000a00 */
[----:B------:R-:W1:Y:S08]  /*28f0*/  LDC.64 R166, c[0x0][0x5b0] ;  /* 0x00016c00ffa67b82 */ /* 0x000e700000000a00 */
[----:B------:R-:W2:Y:S01]  /*2900*/  LDC.64 R14, c[0x0][0x5a8] ;  /* 0x00016a00ff0e7b82 */ /* 0x000ea20000000a00 */
[-C--:B0-----:R-:W-:Y:S02]  /*2910*/  IMAD R6, R7, R20.reuse, RZ ;  /* 0x0000001407067224 */ /* 0x081fe400078e02ff */
[----:B------:R-:W-:-:S04]  /*2920*/  IMAD.WIDE.U32 R2, R19, R20, R8 ;  /* 0x0000001413027225 */ /* 0x000fc800078e0008 */
[----:B------:R-:W-:Y:S01]  /*2930*/  IMAD R171, R19, R21, R6 ;  /* 0x0000001513ab7224 */ /* 0x000fe200078e0206 */
[----:B------:R-:W-:Y:S01]  /*2940*/  IADD3 R164, P0, R12, R2, RZ ;  /* 0x000000020ca47210 */ /* 0x000fe20007f1e0ff */
[----:B-1----:R-:W-:-:S03]  /*2950*/  IMAD R2, R163, R166, RZ ;  /* 0x000000a6a3027224 */ /* 0x002fc600078e02ff */
[----:B------:R-:W-:Y:S01]  /*2960*/  IADD3.X R165, R13, R3, R171, P0, !PT ;  /* 0x000000030da57210 */ /* 0x000fe200007fe4ab */
[C---:B------:R-:W-:Y:S02]  /*2970*/  IMAD R173, R162.reuse, R167, R2 ;  /* 0x000000a7a2ad7224 */ /* 0x040fe400078e0202 */
[----:B------:R-:W-:-:S04]  /*2980*/  IMAD.WIDE.U32 R2, R162, R166, R164 ;  /* 0x000000a6a2027225 */ /* 0x000fc800078e00a4 */
[----:B------:R-:W-:Y:S01]  /*2990*/  IMAD.IADD R3, R3, 0x1, R173 ;  /* 0x0000000103037824 */ /* 0x000fe200078e02ad */
[----:B--2---:R-:W-:-:S04]  /*29a0*/  LEA R6, P0, R2, R14, 0x1 ;  /* 0x0000000e02067211 */ /* 0x004fc800078008ff */
[----:B------:R-:W-:-:S05]  /*29b0*/  LEA.HI.X R7, R2, R15, R3, 0x1, P0 ;  /* 0x0000000f02077211 */ /* 0x000fca00000f0c03 */
[----:B------:R0:W2:Y:S01]  /*29c0*/  @P1 LDG.E.LTC128B.U16 R5, desc[UR50][R6.64] ;  /* 0x0000003206051981 */ /* 0x0000a2000c1e1520 */
[----:B------:R-:W-:Y:S01]  /*29d0*/  IMAD.WIDE.U32 R2, R162, R166, R12 ;  /* 0x000000a6a2027225 */ /* 0x000fe200078e000c */
[----:B------:R-:W-:Y:S02]  /*29e0*/  BSSY B1, `(.L_x_37) ;  /* 0x0000014000017945 */ /* 0x000fe40003800000 */
[----:B------:R-:W-:-:S04]  /*29f0*/  IADD3 R168, P0, R8, R2, RZ ;  /* 0x0000000208a87210 */ /* 0x000fc80007f1e0ff */
[----:B------:R-:W-:Y:S02]  /*2a00*/  IADD3.X R169, R9, R173, R3, P0, !PT ;  /* 0x000000ad09a97210 */ /* 0x000fe400007fe403 */
[----:B------:R-:W-:Y:S01]  /*2a10*/  LEA R2, P0, R172, UR4, 0x1 ;  /* 0x00000004ac027c11 */ /* 0x000fe2000f8008ff */
[----:B------:R-:W-:-:S03]  /*2a20*/  IMAD.WIDE.U32 R168, R19, R20, R168 ;  /* 0x0000001413a87225 */ /* 0x000fc600078e00a8 */
[----:B------:R-:W-:Y:S02]  /*2a30*/  LEA.HI.X R3, R172, UR5, R175, 0x1, P0 ;  /* 0x00000005ac037c11 */ /* 0x000fe400080f0caf */
[----:B------:R-:W-:Y:S01]  /*2a40*/  ISETP.GT.AND P0, PT, R0, 0x1, PT ;  /* 0x000000010000780c */ /* 0x000fe20003f04270 */
[----:B0-----:R-:W-:Y:S01]  /*2a50*/  IMAD.IADD R7, R171, 0x1, R169 ;  /* 0x00000001ab077824 */ /* 0x001fe200078e02a9 */
[----:B------:R-:W-:Y:S02]  /*2a60*/  LEA R6, P4, R168, R14, 0x1 ;  /* 0x0000000ea8067211 */ /* 0x000fe400078808ff */
[----:B------:R-:W-:Y:S02]  /*2a70*/  ISETP.GT.AND P3, PT, R4, RZ, P0 ;  /* 0x000000ff0400720c */ /* 0x000fe40000764270 */
[----:B------:R-:W-:Y:S01]  /*2a80*/  LEA.HI.X R7, R168, R15, R7, 0x1, P4 ;  /* 0x0000000fa8077211 */ /* 0x000fe200020f0c07 */
[C---:B------:R-:W-:Y:S01]  /*2a90*/  IMAD.SHL.U32 R168, R166.reuse, 0x8, RZ ;  /* 0x00000008a6a87824 */ /* 0x040fe200078e00ff */
[----:B------:R-:W-:Y:S01]  /*2aa0*/  SHF.L.U64.HI R169, R166, 0x3, R167 ;  /* 0x00000003a6a97819 */ /* 0x000fe200000102a7 */
[----:B--2---:R-:W-:-:S05]  /*2ab0*/  HADD2.F32 R21, -RZ, R5.H0_H0 ;  /* 0x20000005ff157230 */ /* 0x004fca0000004100 */
[----:B------:R-:W-:-:S04]  /*2ac0*/  FMUL R21, R21, R22 ;  /* 0x0000001615157220 */ /* 0x000fc80000400000 */
[----:B------:R-:W-:-:S05]  /*2ad0*/  FFMA R21, R24, R23, R21 ;  /* 0x0000001718157223 */ /* 0x000fca0000000015 */
[----:B------:R-:W-:-:S05]  /*2ae0*/  F2FP.F16.F32.PACK_AB R21, RZ, R21 ;  /* 0x00000015ff15723e */ /* 0x000fca00000000ff */
[----:B------:R0:W-:Y:S01]  /*2af0*/  @P1 STG.E.U16 desc[UR50][R2.64], R21 ;  /* 0x0000001502001986 */ /* 0x0001e2000c101532 */
[----:B------:R-:W-:Y:S05]  /*2b00*/  @!P3 BRA `(.L_x_38) ;  /* 0x000000000004b947 */ /* 0x000fea0003800000 */
[----:B------:R1:W5:Y:S02]  /*2b10*/  LDG.E.LTC128B.U16 R5, desc[UR50][R6.64+0x2] ;  /* 0x0000023206057981 */ /* 0x000364000c1e1520 */
.L_x_38:
[----:B------:R-:W-:Y:S05]  /*2b20*/  BSYNC B1 ;  /* 0x0000000000017941 */ /* 0x000fea0003800000 */
.L_x_37:
[----:B0----5:R-:W-:Y:S01]  /*2b30*/  HADD2.F32 R21, -RZ, R5.H0_H0 ;  /* 0x20000005ff157230 */ /* 0x021fe20000004100 */
[----:B------:R-:W-:Y:S01]  /*2b40*/  ISETP.GT.AND P2, PT, R4, 0x8, P2 ;  /* 0x000000080400780c */ /* 0x000fe20001744270 */
[----:B------:R-:W-:-:S04]  /*2b50*/  IMAD.WIDE.U32 R168, R162, R166, R168 ;  /* 0x000000a6a2a87225 */ /* 0x000fc800078e00a8 */
[----:B------:R-:W-:Y:S01]  /*2b60*/  FMUL R18, R21, R22 ;  /* 0x0000001615127220 */ /* 0x000fe20000400000 */
[----:B------:R-:W-:Y:S01]  /*2b70*/  IMAD.IADD R173, R173, 0x1, R169 ;  /* 0x00000001adad7824 */ /* 0x000fe200078e02a9 */
[----:B------:R-:W-:Y:S02]  /*2b80*/  IADD3 R21, P1, R164, R168, RZ ;  /* 0x000000a8a4157210 */ /* 0x000fe40007f3e0ff */
[----:B------:R-:W-:-:S03]  /*2b90*/  FFMA R18, R25, R23, R18 ;  /* 0x0000001719127223 */ /* 0x000fc60000000012 */
[----:B------:R-:W-:Y:S01]  /*2ba0*/  IMAD.X R164, R173, 0x1, R165, P1 ;  /* 0x00000001ada47824 */ /* 0x000fe200008e06a5 */
[C---:B------:R-:W-:Y:S02]  /*2bb0*/  LEA R24, P1, R21.reuse, R14, 0x1 ;  /* 0x0000000e15187211 */ /* 0x040fe400078208ff */
[----:B------:R-:W-:Y:S02]  /*2bc0*/  F2FP.F16.F32.PACK_AB R18, RZ, R18 ;  /* 0x00000012ff12723e */ /* 0x000fe400000000ff */
[----:B------:R-:W-:Y:S02]  /*2bd0*/  LEA.HI.X R25, R21, R15, R164, 0x1, P1 ;  /* 0x0000000f15197211 */ /* 0x000fe400008f0ca4 */
[----:B------:R-:W-:Y:S02]  /*2be0*/  PRMT R21, R18, 0x7610, R21 ;  /* 0x0000761012157816 */ /* 0x000fe40000000015 */
[----:B------:R-:W-:-:S03]  /*2bf0*/  PRMT R18, R5, 0x7610, R18 ;  /* 0x0000761005127816 */ /* 0x000fc60000000012 */
[----:B------:R0:W-:Y:S04]  /*2c00*/  @P3 STG.E.U16 desc[UR50][R2.64+0x2], R21 ;  /* 0x0000021502003986 */ /* 0x0001e8000c101532 */
[----:B------:R-:W2:Y:S01]  /*2c10*/  @P2 LDG.E.LTC128B.U16 R18, desc[UR50][R24.64] ;  /* 0x0000003218122981 */ /* 0x000ea2000c1e1520 */
[----:B------:R-:W-:Y:S01]  /*2c20*/  IADD3 R8, P1, P3, R8, R168, R12 ;  /* 0x000000a808087210 */ /* 0x000fe20007b3e00c */
[----:B------:R-:W-:Y:S01]  /*2c30*/  BSSY B1, `(.L_x_39) ;  /* 0x0000011000017945 */ /* 0x000fe20003800000 */
[C---:B------:R-:W-:Y:S02]  /*2c40*/  SHF.L.U64.HI R11, R10.reuse, 0x4, R11 ;  /* 0x000000040a0b7819 */ /* 0x040fe4000001020b */
[----:B------:R-:W-:Y:S02]  /*2c50*/  IADD3.X R9, R9, R173, R13, P1, P3 ;  /* 0x000000ad09097210 */ /* 0x000fe40000fe640d */
[----:B------:R-:W-:-:S02]  /*2c60*/  LEA R10, P1, R10, R2, 0x4 ;  /* 0x000000020a0a7211 */ /* 0x000fc400078220ff */
[----:B------:R-:W-:Y:S01]  /*2c70*/  ISETP.GT.AND P0, PT, R4, 0x8, P0 ;  /* 0x000000080400780c */ /* 0x000fe20000704270 */
[----:B0-----:R-:W-:-:S04]  /*2c80*/  IMAD.WIDE.U32 R20, R19, R20, R8 ;  /* 0x0000001413147225 */ /* 0x001fc800078e0008 */
[----:B------:R-:W-:Y:S01]  /*2c90*/  IMAD.X R11, R11, 0x1, R3, P1 ;  /* 0x000000010b0b7824 */ /* 0x000fe200008e0603 */
[----:B------:R-:W-:Y:S01]  /*2ca0*/  LEA R8, P3, R20, R14, 0x1 ;  /* 0x0000000e14087211 */ /* 0x000fe200078608ff */
[----:B------:R-:W-:-:S05]  /*2cb0*/  IMAD.IADD R9, R171, 0x1, R21 ;  /* 0x00000001ab097824 */ /* 0x000fca00078e0215 */
[----:B------:R-:W-:Y:S01]  /*2cc0*/  LEA.HI.X R9, R20, R15, R9, 0x1, P3 ;  /* 0x0000000f14097211 */ /* 0x000fe200018f0c09 */
[----:B--2---:R-:W-:-:S05]  /*2cd0*/  HADD2.F32 R5, -RZ, R18.H0_H0 ;  /* 0x20000012ff057230 */ /* 0x004fca0000004100 */
[----:B------:R-:W-:-:S04]  /*2ce0*/  FMUL R5, R5, R22 ;  /* 0x0000001605057220 */ /* 0x000fc80000400000 */
[----:B------:R-:W-:-:S05]  /*2cf0*/  FFMA R5, R26, R23, R5 ;  /* 0x000000171a057223 */ /* 0x000fca0000000005 */
[----:B------:R-:W-:-:S05]  /*2d00*/  F2FP.F16.F32.PACK_AB R5, RZ, R5 ;  /* 0x00000005ff05723e */ /* 0x000fca00000000ff */
[----:B------:R0:W-:Y:S01]  /*2d10*/  @P2 STG.E.U16 desc[UR50][R10.64], R5 ;  /* 0x000000050a002986 */ /* 0x0001e2000c101532 */
[----:B------:R-:W-:Y:S05]  /*2d20*/  @!P0 BRA `(.L_x_40) ;  /* 0x0000000000048947 */ /* 0x000fea0003800000 */
[----:B------:R2:W5:Y:S02]  /*2d30*/  LDG.E.LTC128B.U16 R18, desc[UR50][R8.64+0x2] ;  /* 0x0000023208127981 */ /* 0x000564000c1e1520 */
.L_x_40:
[----:B------:R-:W-:Y:S05]  /*2d40*/  BSYNC B1 ;  /* 0x0000000000017941 */ /* 0x000fea0003800000 */
.L_x_39:
[----:B0----5:R-:W-:Y:S01]  /*2d50*/  HADD2.F32 R5, -RZ, R18.H0_H0 ;  /* 0x20000012ff057230 */ /* 0x021fe20000004100 */
[----:B------:R-:W-:Y:S01]  /*2d60*/  ISETP.GT.AND P1, PT, R0, 0x8, PT ;  /* 0x000000080000780c */ /* 0x000fe20003f24270 */
[----:B------:R-:W-:Y:S03]  /*2d70*/  BSSY B1, `(.L_x_41) ;  /* 0x0000008000017945 */ /* 0x000fe60003800000 */
[----:B------:R-:W-:Y:S01]  /*2d80*/  FMUL R12, R5, R22 ;  /* 0x00000016050c7220 */ /* 0x000fe20000400000 */
[----:B------:R-:W-:-:S03]  /*2d90*/  ISETP.GT.AND P2, PT, R4, RZ, P1 ;  /* 0x000000ff0400720c */ /* 0x000fc60000f44270 */
[----:B------:R-:W-:-:S05]  /*2da0*/  FFMA R12, R27, R23, R12 ;  /* 0x000000171b0c7223 */ /* 0x000fca000000000c */
[----:B------:R-:W-:-:S05]  /*2db0*/  F2FP.F16.F32.PACK_AB R12, RZ, R12 ;  /* 0x0000000cff0c723e */ /* 0x000fca00000000ff */
[----:B------:R0:W-:Y:S01]  /*2dc0*/  @P0 STG.E.U16 desc[UR50][R10.64+0x2], R12 ;  /* 0x0000020c0a000986 */ /* 0x0001e2000c101532 */
[----:B------:R-:W-:Y:S05]  /*2dd0*/  @!P2 BRA `(.L_x_42) ;  /* 0x000000000004a947 */ /* 0x000fea0003800000 */
[----:B------:R3:W5:Y:S02]  /*2de0*/  LDG.E.LTC128B.U16 R18, desc[UR50][R6.64+0x10] ;  /* 0x0000103206127981 */ /* 0x000764000c1e1520 */
.L_x_42:
[----:B------:R-:W-:Y:S05]  /*2df0*/  BSYNC B1 ;  /* 0x0000000000017941 */ /* 0x000fea0003800000 */
.L_x_41:
[----:B-----5:R-:W-:Y:S01]  /*2e00*/  HADD2.F32 R5, -RZ, R18.H0_H0 ;  /* 0x20000012ff057230 */ /* 0x020fe20000004100 */
        /* <DEDUP_REMOVED lines=9> */
.L_x_44:
[----:B------:R-:W-:Y:S05]  /*2ea0*/  BSYNC B1 ;  /* 0x0000000000017941 */ /* 0x000fea0003800000 */
.L_x_43:
[----:B----45:R-:W-:Y:S01]  /*2eb0*/  HADD2.F32 R5, -RZ, R18.H0_H0 ;  /* 0x20000012ff057230 */ /* 0x030fe20000004100 */
[----:B------:R-:W-:Y:S01]  /*2ec0*/  ISETP.GT.AND P1, PT, R4, 0x8, P1 ;  /* 0x000000080400780c */ /* 0x000fe20000f24270 */
[----:B------:R-:W-:Y:S03]  /*2ed0*/  BSSY B1, `(.L_x_45) ;  /* 0x0000007000017945 */ /* 0x000fe60003800000 */
[----:B0-----:R-:W-:-:S04]  /*2ee0*/  FMUL R12, R5, R22 ;  /* 0x00000016050c7220 */ /* 0x001fc80000400000 */
[----:B------:R-:W-:-:S05]  /*2ef0*/  FFMA R12, R29, R23, R12 ;  /* 0x000000171d0c7223 */ /* 0x000fca000000000c */
[----:B------:R-:W-:-:S05]  /*2f00*/  F2FP.F16.F32.PACK_AB R12, RZ, R12 ;  /* 0x0000000cff0c723e */ /* 0x000fca00000000ff */
[----:B------:R0:W-:Y:S01]  /*2f10*/  @P3 STG.E.U16 desc[UR50][R2.64+0x12], R12 ;  /* 0x0000120c02003986 */ /* 0x0001e2000c101532 */
[----:B------:R-:W-:Y:S05]  /*2f20*/  @!P1 BRA `(.L_x_46) ;  /* 0x0000000000049947 */ /* 0x000fea0003800000 */
[----:B------:R4:W5:Y:S02]  /*2f30*/  LDG.E.LTC128B.U16 R18, desc[UR50][R8.64+0x10] ;  /* 0x0000103208127981 */ /* 0x000964000c1e1520 */
.L_x_46:
[----:B------:R-:W-:Y:S05]  /*2f40*/  BSYNC B1 ;  /* 0x0000000000017941 */ /* 0x000fea0003800000 */
.L_x_45:
[----:B-----5:R-:W-:Y:S01]  /*2f50*/  HADD2.F32 R5, -RZ, R18.H0_H0 ;  /* 0x20000012ff057230 */ /* 0x020fe20000004100 */
[----:B------:R-:W-:Y:S01]  /*2f60*/  ISETP.GT.AND P0, PT, R4, 0x8, P0 ;  /* 0x000000080400780c */ /* 0x000fe20000704270 */
[----:B------:R-:W-:Y:S03]  /*2f70*/  BSSY B1, `(.L_x_47) ;  /* 0x0000007000017945 */ /* 0x000fe60003800000 */
[----:B------:R-:W-:-:S04]  /*2f80*/  FMUL R5, R5, R22 ;  /* 0x0000001605057220 */ /* 0x000fc80000400000 */
[----:B------:R-:W-:-:S05]  /*2f90*/  FFMA R5, R30, R23, R5 ;  /* 0x000000171e057223 */ /* 0x000fca0000000005 */
[----:B------:R-:W-:-:S05]  /*2fa0*/  F2FP.F16.F32.PACK_AB R5, RZ, R5 ;  /* 0x00000005ff05723e */ /* 0x000fca00000000ff */
[----:B------:R0:W-:Y:S01]  /*2fb0*/  @P1 STG.E.U16 desc[UR50][R10.64+0x10], R5 ;  /* 0x000010050a001986 */ /* 0x0001e2000c101532 */
[----:B------:R-:W-:Y:S05]  /*2fc0*/  @!P0 BRA `(.L_x_48) ;  /* 0x0000000000048947 */ /* 0x000fea0003800000 */
[----:B------:R0:W5:Y:S02]  /*2fd0*/  LDG.E.LTC128B.U16 R18, desc[UR50][R8.64+0x12] ;  /* 0x0000123208127981 */ /* 0x000164000c1e1520 */
.L_x_48:
[----:B------:R-:W-:Y:S05]  /*2fe0*/  BSYNC B1 ;  /* 0x0000000000017941 */ /* 0x000fea0003800000 */
.L_x_47:
        /* <DEDUP_REMOVED lines=10> */
.L_x_50:
[----:B------:R-:W-:Y:S05]  /*3090*/  BSYNC B1 ;  /* 0x0000000000017941 */ /* 0x000fea0003800000 */
.L_x_49:
        /* <DEDUP_REMOVED lines=10> */
.L_x_52:
[----:B------:R-:W-:Y:S05]  /*3140*/  BSYNC B1 ;  /* 0x0000000000017941 */ /* 0x000fea0003800000 */
.L_x_51:
[----:B0----5:R-:W-:Y:S01]  /*3150*/  HADD2.F32 R5, -RZ, R18.H0_H0 ;  /* 0x20000012ff057230 */ /* 0x021fe20000004100 */
        /* <DEDUP_REMOVED lines=8> */
.L_x_54:
[----:B------:R-:W-:Y:S05]  /*31e0*/  BSYNC B1 ;  /* 0x0000000000017941 */ /* 0x000fea0003800000 */
.L_x_53:
        /* <DEDUP_REMOVED lines=9> */
.L_x_56:
[----:B------:R-:W-:Y:S05]  /*3280*/  BSYNC B1 ;  /* 0x0000000000017941 */ /* 0x000fea0003800000 */
.L_x_55:
        /* <DEDUP_REMOVED lines=10> */
.L_x_58:
[----:B------:R-:W-:Y:S05]  /*3330*/  BSYNC B1 ;  /* 0x0000000000017941 */ /* 0x000fea0003800000 */
.L_x_57:
        /* <DEDUP_REMOVED lines=10> */
.L_x_60:
[----:B------:R-:W-:Y:S05]  /*33e0*/  BSYNC B1 ;  /* 0x0000000000017941 */ /* 0x000fea0003800000 */
.L_x_59:
        /* <DEDUP_REMOVED lines=9> */
.L_x_62:
[----:B------:R-:W-:Y:S05]  /*3480*/  BSYNC B1 ;  /* 0x0000000000017941 */ /* 0x000fea0003800000 */
.L_x_61:
        /* <DEDUP_REMOVED lines=9> */
.L_x_64:
[----:B------:R-:W-:Y:S05]  /*3520*/  BSYNC B1 ;  /* 0x0000000000017941 */ /* 0x000fea0003800000 */
.L_x_63:
        /* <DEDUP_REMOVED lines=10> */
.L_x_66:
[----:B------:R-:W-:Y:S05]  /*35d0*/  BSYNC B1 ;  /* 0x0000000000017941 */ /* 0x000fea0003800000 */
.L_x_65:
        /* <DEDUP_REMOVED lines=10> */
.L_x_68:
[----:B------:R-:W-:Y:S05]  /*3680*/  BSYNC B1 ;  /* 0x0000000000017941 */ /* 0x000fea0003800000 */
.L_x_67:
        /* <DEDUP_REMOVED lines=9> */
.L_x_70:
[----:B------:R-:W-:Y:S05]  /*3720*/  BSYNC B1 ;  /* 0x0000000000017941 */ /* 0x000fea0003800000 */
.L_x_69:
        /* <DEDUP_REMOVED lines=9> */
.L_x_72:
[----:B------:R-:W-:Y:S05]  /*37c0*/  BSYNC B1 ;  /* 0x0000000000017941 */ /* 0x000fea0003800000 */
.L_x_71:
        /* <DEDUP_REMOVED lines=10> */
.L_x_74:
[----:B------:R-:W-:Y:S05]  /*3870*/  BSYNC B1 ;  /* 0x0000000000017941 */ /* 0x000fea0003800000 */
.L_x_73:
        /* <DEDUP_REMOVED lines=10> */
.L_x_76:
[----:B------:R-:W-:Y:S05]  /*3920*/  BSYNC B1 ;  /* 0x0000000000017941 */ /* 0x000fea0003800000 */
.L_x_75:
        /* <DEDUP_REMOVED lines=9> */
.L_x_78:
[----:B------:R-:W-:Y:S05]  /*39c0*/  BSYNC B1 ;  /* 0x0000000000017941 */ /* 0x000fea0003800000 */
.L_x_77:
        /* <DEDUP_REMOVED lines=9> */
.L_x_80:
[----:B------:R-:W-:Y:S05]  /*3a60*/  BSYNC B1 ;  /* 0x0000000000017941 */ /* 0x000fea0003800000 */
.L_x_79:
        /* <DEDUP_REMOVED lines=10> */
.L_x_82:
[----:B------:R-:W-:Y:S05]  /*3b10*/  BSYNC B1 ;  /* 0x0000000000017941 */ /* 0x000fea0003800000 */
.L_x_81:
        /* <DEDUP_REMOVED lines=10> */
.L_x_84:
[----:B------:R-:W-:Y:S05]  /*3bc0*/  BSYNC B1 ;  /* 0x0000000000017941 */ /* 0x000fea0003800000 */
.L_x_83:
        /* <DEDUP_REMOVED lines=9> */
.L_x_86:
[----:B------:R-:W-:Y:S05]  /*3c60*/  BSYNC B1 ;  /* 0x0000000000017941 */ /* 0x000fea0003800000 */
.L_x_85:
        /* <DEDUP_REMOVED lines=9> */
.L_x_88:
[----:B------:R-:W-:Y:S05]  /*3d00*/  BSYNC B1 ;  /* 0x0000000000017941 */ /* 0x000fea0003800000 */
.L_x_87:
        /* <DEDUP_REMOVED lines=10> */
.L_x_90:
[----:B------:R-:W-:Y:S05]  /*3db0*/  BSYNC B1 ;  /* 0x0000000000017941 */ /* 0x000fea0003800000 */
.L_x_89:
        /* <DEDUP_REMOVED lines=10> */
.L_x_92:
[----:B------:R-:W-:Y:S05]  /*3e60*/  BSYNC B1 ;  /* 0x0000000000017941 */ /* 0x000fea0003800000 */
.L_x_91:
        /* <DEDUP_REMOVED lines=9> */
.L_x_94:
[----:B------:R-:W-:Y:S05]  /*3f00*/  BSYNC B1 ;  /* 0x0000000000017941 */ /* 0x000fea0003800000 */
.L_x_93:
        /* <DEDUP_REMOVED lines=9> */
.L_x_96:
[----:B------:R-:W-:Y:S05]  /*3fa0*/  BSYNC B1 ;  /* 0x0000000000017941 */ /* 0x000fea0003800000 */
.L_x_95:
        /* <DEDUP_REMOVED lines=10> */
.L_x_98:
[----:B------:R-:W-:Y:S05]  /*4050*/  BSYNC B1 ;  /* 0x0000000000017941 */ /* 0x000fea0003800000 */
.L_x_97:
        /* <DEDUP_REMOVED lines=10> */
.L_x_100:
[----:B------:R-:W-:Y:S05]  /*4100*/  BSYNC B1 ;  /* 0x0000000000017941 */ /* 0x000fea0003800000 */
.L_x_99:
        /* <DEDUP_REMOVED lines=9> */
.L_x_102:
[----:B------:R-:W-:Y:S05]  /*41a0*/  BSYNC B1 ;  /* 0x0000000000017941 */ /* 0x000fea0003800000 */
.L_x_101:
        /* <DEDUP_REMOVED lines=9> */
.L_x_104:
[----:B------:R-:W-:Y:S05]  /*4240*/  BSYNC B1 ;  /* 0x0000000000017941 */ /* 0x000fea0003800000 */
.L_x_103:
        /* <DEDUP_REMOVED lines=10> */
.L_x_106:
[----:B------:R-:W-:Y:S05]  /*42f0*/  BSYNC B1 ;  /* 0x0000000000017941 */ /* 0x000fea0003800000 */
.L_x_105:
        /* <DEDUP_REMOVED lines=10> */
.L_x_108:
[----:B------:R-:W-:Y:S05]  /*43a0*/  BSYNC B1 ;  /* 0x0000000000017941 */ /* 0x000fea0003800000 */
.L_x_107:
        /* <DEDUP_REMOVED lines=9> */
.L_x_110:
[----:B------:R-:W-:Y:S05]  /*4440*/  BSYNC B1 ;  /* 0x0000000000017941 */ /* 0x000fea0003800000 */
.L_x_109:
        /* <DEDUP_REMOVED lines=9> */
.L_x_112:
[----:B------:R-:W-:Y:S05]  /*44e0*/  BSYNC B1 ;  /* 0x0000000000017941 */ /* 0x000fea0003800000 */
.L_x_111:
        /* <DEDUP_REMOVED lines=10> */
.L_x_114:
[----:B------:R-:W-:Y:S05]  /*4590*/  BSYNC B1 ;  /* 0x0000000000017941 */ /* 0x000fea0003800000 */
.L_x_113:
        /* <DEDUP_REMOVED lines=10> */
.L_x_116:
[----:B------:R-:W-:Y:S05]  /*4640*/  BSYNC B1 ;  /* 0x0000000000017941 */ /* 0x000fea0003800000 */
.L_x_115:
        /* <DEDUP_REMOVED lines=9> */
.L_x_118:
[----:B------:R-:W-:Y:S05]  /*46e0*/  BSYNC B1 ;  /* 0x0000000000017941 */ /* 0x000fea0003800000 */
.L_x_117:
        /* <DEDUP_REMOVED lines=9> */
.L_x_120:
[----:B------:R-:W-:Y:S05]  /*4780*/  BSYNC B1 ;  /* 0x0000000000017941 */ /* 0x000fea0003800000 */
.L_x_119:
        /* <DEDUP_REMOVED lines=10> */
.L_x_122:
[----:B------:R-:W-:Y:S05]  /*4830*/  BSYNC B1 ;  /* 0x0000000000017941 */ /* 0x000fea0003800000 */
.L_x_121:
        /* <DEDUP_REMOVED lines=10> */
.L_x_124:
[----:B------:R-:W-:Y:S05]  /*48e0*/  BSYNC B1 ;  /* 0x0000000000017941 */ /* 0x000fea0003800000 */
.L_x_123:
        /* <DEDUP_REMOVED lines=9> */
.L_x_126:
[----:B------:R-:W-:Y:S05]  /*4980*/  BSYNC B1 ;  /* 0x0000000000017941 */ /* 0x000fea0003800000 */
.L_x_125:
        /* <DEDUP_REMOVED lines=9> */
.L_x_128:
[----:B------:R-:W-:Y:S05]  /*4a20*/  BSYNC B1 ;  /* 0x0000000000017941 */ /* 0x000fea0003800000 */
.L_x_127:
        /* <DEDUP_REMOVED lines=10> */
.L_x_130:
[----:B------:R-:W-:Y:S05]  /*4ad0*/  BSYNC B1 ;  /* 0x0000000000017941 */ /* 0x000fea0003800000 */
.L_x_129:
        /* <DEDUP_REMOVED lines=10> */
.L_x_132:
[----:B------:R-:W-:Y:S05]  /*4b80*/  BSYNC B1 ;  /* 0x0000000000017941 */ /* 0x000fea0003800000 */
.L_x_131:
        /* <DEDUP_REMOVED lines=9> */
.L_x_134:
[----:B------:R-:W-:Y:S05]  /*4c20*/  BSYNC B1 ;  /* 0x0000000000017941 */ /* 0x000fea0003800000 */
.L_x_133:
        /* <DEDUP_REMOVED lines=9> */
.L_x_136:
[----:B------:R-:W-:Y:S05]  /*4cc0*/  BSYNC B1 ;  /* 0x0000000000017941 */ /* 0x000fea0003800000 */
.L_x_135:
        /* <DEDUP_REMOVED lines=10> */
.L_x_138:
[----:B------:R-:W-:Y:S05]  /*4d70*/  BSYNC B1 ;  /* 0x0000000000017941 */ /* 0x000fea0003800000 */
.L_x_137:
        /* <DEDUP_REMOVED lines=10> */
.L_x_140:
[----:B------:R-:W-:Y:S05]  /*4e20*/  BSYNC B1 ;  /* 0x0000000000017941 */ /* 0x000fea0003800000 */
.L_x_139:
        /* <DEDUP_REMOVED lines=9> */
.L_x_142:
[----:B------:R-:W-:Y:S05]  /*4ec0*/  BSYNC B1 ;  /* 0x0000000000017941 */ /* 0x000fea0003800000 */
.L_x_141:
        /* <DEDUP_REMOVED lines=9> */
.L_x_144:
[----:B------:R-:W-:Y:S05]  /*4f60*/  BSYNC B1 ;  /* 0x0000000000017941 */ /* 0x000fea0003800000 */
.L_x_143:
        /* <DEDUP_REMOVED lines=10> */
.L_x_146:
[----:B------:R-:W-:Y:S05]  /*5010*/  BSYNC B1 ;  /* 0x0000000000017941 */ /* 0x000fea0003800000 */
.L_x_145:
        /* <DEDUP_REMOVED lines=10> */
.L_x_148:
[----:B------:R-:W-:Y:S05]  /*50c0*/  BSYNC B1 ;  /* 0x0000000000017941 */ /* 0x000fea0003800000 */
.L_x_147:
        /* <DEDUP_REMOVED lines=9> */
.L_x_150:
[----:B------:R-:W-:Y:S05]  /*5160*/  BSYNC B1 ;  /* 0x0000000000017941 */ /* 0x000fea0003800000 */
.L_x_149:
        /* <DEDUP_REMOVED lines=9> */
.L_x_152:
[----:B------:R-:W-:Y:S05]  /*5200*/  BSYNC B1 ;  /* 0x0000000000017941 */ /* 0x000fea0003800000 */
.L_x_151:
        /* <DEDUP_REMOVED lines=10> */
.L_x_154:
[----:B------:R-:W-:Y:S05]  /*52b0*/  BSYNC B1 ;  /* 0x0000000000017941 */ /* 0x000fea0003800000 */
.L_x_153:
        /* <DEDUP_REMOVED lines=10> */
.L_x_156:
[----:B------:R-:W-:Y:S05]  /*5360*/  BSYNC B1 ;  /* 0x0000000000017941 */ /* 0x000fea0003800000 */
.L_x_155:
        /* <DEDUP_REMOVED lines=9> */
.L_x_158:
[----:B------:R-:W-:Y:S05]  /*5400*/  BSYNC B1 ;  /* 0x0000000000017941 */ /* 0x000fea0003800000 */
.L_x_157:
        /* <DEDUP_REMOVED lines=9> */
.L_x_160:
[----:B------:R-:W-:Y:S05]  /*54a0*/  BSYNC B1 ;  /* 0x0000000000017941 */ /* 0x000fea0003800000 */
.L_x_159:
        /* <DEDUP_REMOVED lines=10> */
.L_x_162:
[----:B------:R-:W-:Y:S05]  /*5550*/  BSYNC B1 ;  /* 0x0000000000017941 */ /* 0x000fea0003800000 */
.L_x_161:
        /* <DEDUP_REMOVED lines=10> */
.L_x_164:
[----:B------:R-:W-:Y:S05]  /*5600*/  BSYNC B1 ;  /* 0x0000000000017941 */ /* 0x000fea0003800000 */
.L_x_163:
        /* <DEDUP_REMOVED lines=9> */
.L_x_166:
[----:B------:R-:W-:Y:S05]  /*56a0*/  BSYNC B1 ;  /* 0x0000000000017941 */ /* 0x000fea0003800000 */
.L_x_165:
        /* <DEDUP_REMOVED lines=9> */
.L_x_168:
[----:B------:R-:W-:Y:S05]  /*5740*/  BSYNC B1 ;  /* 0x0000000000017941 */ /* 0x000fea0003800000 */
.L_x_167:
        /* <DEDUP_REMOVED lines=10> */
.L_x_170:
[----:B------:R-:W-:Y:S05]  /*57f0*/  BSYNC B1 ;  /* 0x0000000000017941 */ /* 0x000fea0003800000 */
.L_x_169:
        /* <DEDUP_REMOVED lines=10> */
.L_x_172:
[----:B------:R-:W-:Y:S05]  /*58a0*/  BSYNC B1 ;  /* 0x0000000000017941 */ /* 0x000fea0003800000 */
.L_x_171:
        /* <DEDUP_REMOVED lines=9> */
.L_x_174:
[----:B------:R-:W-:Y:S05]  /*5940*/  BSYNC B1 ;  /* 0x0000000000017941 */ /* 0x000fea0003800000 */
.L_x_173:
        /* <DEDUP_REMOVED lines=9> */
.L_x_176:
[----:B------:R-:W-:Y:S05]  /*59e0*/  BSYNC B1 ;  /* 0x0000000000017941 */ /* 0x000fea0003800000 */
.L_x_175:
        /* <DEDUP_REMOVED lines=10> */
.L_x_178:
[----:B------:R-:W-:Y:S05]  /*5a90*/  BSYNC B1 ;  /* 0x0000000000017941 */ /* 0x000fea0003800000 */
.L_x_177:
        /* <DEDUP_REMOVED lines=10> */
.L_x_180:
[----:B------:R-:W-:Y:S05]  /*5b40*/  BSYNC B1 ;  /* 0x0000000000017941 */ /* 0x000fea0003800000 */
.L_x_179:
        /* <DEDUP_REMOVED lines=9> */
.L_x_182:
[----:B------:R-:W-:Y:S05]  /*5be0*/  BSYNC B1 ;  /* 0x0000000000017941 */ /* 0x000fea0003800000 */
.L_x_181:
        /* <DEDUP_REMOVED lines=9> */
.L_x_184:
[----:B------:R-:W-:Y:S05]  /*5c80*/  BSYNC B1 ;  /* 0x0000000000017941 */ /* 0x000fea0003800000 */
.L_x_183:
        /* <DEDUP_REMOVED lines=10> */
.L_x_186:
[----:B------:R-:W-:Y:S05]  /*5d30*/  BSYNC B1 ;  /* 0x0000000000017941 */ /* 0x000fea0003800000 */
.L_x_185:
        /* <DEDUP_REMOVED lines=10> */
.L_x_188:
[----:B------:R-:W-:Y:S05]  /*5de0*/  BSYNC B1 ;  /* 0x0000000000017941 */ /* 0x000fea0003800000 */
.L_x_187:
        /* <DEDUP_REMOVED lines=9> */
.L_x_190:
[----:B------:R-:W-:Y:S05]  /*5e80*/  BSYNC B1 ;  /* 0x0000000000017941 */ /* 0x000fea0003800000 */
.L_x_189:
        /* <DEDUP_REMOVED lines=9> */
.L_x_192:
[----:B------:R-:W-:Y:S05]  /*5f20*/  BSYNC B1 ;  /* 0x0000000000017941 */ /* 0x000fea0003800000 */
.L_x_191:
        /* <DEDUP_REMOVED lines=10> */
.L_x_194:
[----:B------:R-:W-:Y:S05]  /*5fd0*/  BSYNC B1 ;  /* 0x0000000000017941 */ /* 0x000fea0003800000 */
.L_x_193:
        /* <DEDUP_REMOVED lines=10> */
.L_x_196:
[----:B------:R-:W-:Y:S05]  /*6080*/  BSYNC B1 ;  /* 0x0000000000017941 */ /* 0x000fea0003800000 */
.L_x_195:
        /* <DEDUP_REMOVED lines=9> */
.L_x_198:
[----:B------:R-:W-:Y:S05]  /*6120*/  BSYNC B1 ;  /* 0x0000000000017941 */ /* 0x000fea0003800000 */
.L_x_197:
        /* <DEDUP_REMOVED lines=9> */
.L_x_200:
[----:B------:R-:W-:Y:S05]  /*61c0*/  BSYNC B1 ;  /* 0x0000000000017941 */ /* 0x000fea0003800000 */
.L_x_199:
        /* <DEDUP_REMOVED lines=10> */
.L_x_202:
[----:B------:R-:W-:Y:S05]  /*6270*/  BSYNC B1 ;  /* 0x0000000000017941 */ /* 0x000fea0003800000 */
.L_x_201:
        /* <DEDUP_REMOVED lines=10> */
.L_x_204:
[----:B------:R-:W-:Y:S05]  /*6320*/  BSYNC B1 ;  /* 0x0000000000017941 */ /* 0x000fea0003800000 */
.L_x_203:
        /* <DEDUP_REMOVED lines=9> */
.L_x_206:
[----:B------:R-:W-:Y:S05]  /*63c0*/  BSYNC B1 ;  /* 0x0000000000017941 */ /* 0x000fea0003800000 */
.L_x_205:
        /* <DEDUP_REMOVED lines=9> */
.L_x_208:
[----:B------:R-:W-:Y:S05]  /*6460*/  BSYNC B1 ;  /* 0x0000000000017941 */ /* 0x000fea0003800000 */
.L_x_207:
        /* <DEDUP_REMOVED lines=10> */
.L_x_210:
[----:B------:R-:W-:Y:S05]  /*6510*/  BSYNC B1 ;  /* 0x0000000000017941 */ /* 0x000fea0003800000 */
.L_x_209:
        /* <DEDUP_REMOVED lines=10> */
.L_x_212:
[----:B------:R-:W-:Y:S05]  /*65c0*/  BSYNC B1 ;  /* 0x0000000000017941 */ /* 0x000fea0003800000 */
.L_x_211:
        /* <DEDUP_REMOVED lines=9> */
.L_x_214:
[----:B------:R-:W-:Y:S05]  /*6660*/  BSYNC B1 ;  /* 0x0000000000017941 */ /* 0x000fea0003800000 */
.L_x_213:
        /* <DEDUP_REMOVED lines=9> */
.L_x_216:
[----:B------:R-:W-:Y:S05]  /*6700*/  BSYNC B1 ;  /* 0x0000000000017941 */ /* 0x000fea0003800000 */
.L_x_215:
        /* <DEDUP_REMOVED lines=10> */
.L_x_218:
[----:B------:R-:W-:Y:S05]  /*67b0*/  BSYNC B1 ;  /* 0x0000000000017941 */ /* 0x000fea0003800000 */
.L_x_217:
        /* <DEDUP_REMOVED lines=10> */
.L_x_220:
[----:B------:R-:W-:Y:S05]  /*6860*/  BSYNC B1 ;  /* 0x0000000000017941 */ /* 0x000fea0003800000 */
.L_x_219:
        /* <DEDUP_REMOVED lines=9> */
.L_x_222:
[----:B------:R-:W-:Y:S05]  /*6900*/  BSYNC B1 ;  /* 0x0000000000017941 */ /* 0x000fea0003800000 */
.L_x_221:
        /* <DEDUP_REMOVED lines=9> */
.L_x_224:
[----:B------:R-:W-:Y:S05]  /*69a0*/  BSYNC B1 ;  /* 0x0000000000017941 */ /* 0x000fea0003800000 */
.L_x_223:
        /* <DEDUP_REMOVED lines=10> */
.L_x_226:
[----:B------:R-:W-:Y:S05]  /*6a50*/  BSYNC B1 ;  /* 0x0000000000017941 */ /* 0x000fea0003800000 */
.L_x_225:
        /* <DEDUP_REMOVED lines=10> */
.L_x_228:
[----:B------:R-:W-:Y:S05]  /*6b00*/  BSYNC B1 ;  /* 0x0000000000017941 */ /* 0x000fea0003800000 */
.L_x_227:
        /* <DEDUP_REMOVED lines=9> */
.L_x_230:
[----:B------:R-:W-:Y:S05]  /*6ba0*/  BSYNC B1 ;  /* 0x0000000000017941 */ /* 0x000fea0003800000 */
.L_x_229:
        /* <DEDUP_REMOVED lines=9> */
.L_x_232:
[----:B------:R-:W-:Y:S05]  /*6c40*/  BSYNC B1 ;  /* 0x0000000000017941 */ /* 0x000fea0003800000 */
.L_x_231:
        /* <DEDUP_REMOVED lines=10> */
.L_x_234:
[----:B------:R-:W-:Y:S05]  /*6cf0*/  BSYNC B1 ;  /* 0x0000000000017941 */ /* 0x000fea0003800000 */
.L_x_233:
        /* <DEDUP_REMOVED lines=10> */
.L_x_236:
[----:B------:R-:W-:Y:S05]  /*6da0*/  BSYNC B1 ;  /* 0x0000000000017941 */ /* 0x000fea0003800000 */
.L_x_235:
        /* <DEDUP_REMOVED lines=9> */
.L_x_238:
[----:B------:R-:W-:Y:S05]  /*6e40*/  BSYNC B1 ;  /* 0x0000000000017941 */ /* 0x000fea0003800000 */
.L_x_237:
        /* <DEDUP_REMOVED lines=9> */
.L_x_240:
[----:B------:R-:W-:Y:S05]  /*6ee0*/  BSYNC B1 ;  /* 0x0000000000017941 */ /* 0x000fea0003800000 */
.L_x_239:
        /* <DEDUP_REMOVED lines=10> */
.L_x_242:
[----:B------:R-:W-:Y:S05]  /*6f90*/  BSYNC B1 ;  /* 0x0000000000017941 */ /* 0x000fea0003800000 */
.L_x_241:
        /* <DEDUP_REMOVED lines=10> */
.L_x_244:
[----:B------:R-:W-:Y:S05]  /*7040*/  BSYNC B1 ;  /* 0x0000000000017941 */ /* 0x000fea0003800000 */
.L_x_243:
        /* <DEDUP_REMOVED lines=9> */
.L_x_246:
[----:B------:R-:W-:Y:S05]  /*70e0*/  BSYNC B1 ;  /* 0x0000000000017941 */ /* 0x000fea0003800000 */
.L_x_245:
        /* <DEDUP_REMOVED lines=9> */
.L_x_248:
[----:B------:R-:W-:Y:S05]  /*7180*/  BSYNC B1 ;  /* 0x0000000000017941 */ /* 0x000fea0003800000 */
.L_x_247:
        /* <DEDUP_REMOVED lines=10> */
.L_x_250:
[----:B------:R-:W-:Y:S05]  /*7230*/  BSYNC B1 ;  /* 0x0000000000017941 */ /* 0x000fea0003800000 */
.L_x_249:
        /* <DEDUP_REMOVED lines=10> */
.L_x_252:
[----:B------:R-:W-:Y:S05]  /*72e0*/  BSYNC B1 ;  /* 0x0000000000017941 */ /* 0x000fea0003800000 */
.L_x_251:
        /* <DEDUP_REMOVED lines=9> */
.L_x_254:
[----:B------:R-:W-:Y:S05]  /*7380*/  BSYNC B1 ;  /* 0x0000000000017941 */ /* 0x000fea0003800000 */
.L_x_253:
        /* <DEDUP_REMOVED lines=9> */
.L_x_256:
[----:B------:R-:W-:Y:S05]  /*7420*/  BSYNC B1 ;  /* 0x0000000000017941 */ /* 0x000fea0003800000 */
.L_x_255:
        /* <DEDUP_REMOVED lines=10> */
.L_x_258:
[----:B------:R-:W-:Y:S05]  /*74d0*/  BSYNC B1 ;  /* 0x0000000000017941 */ /* 0x000fea0003800000 */
.L_x_257:
        /* <DEDUP_REMOVED lines=10> */
.L_x_260:
[----:B------:R-:W-:Y:S05]  /*7580*/  BSYNC B1 ;  /* 0x0000000000017941 */ /* 0x000fea0003800000 */
.L_x_259:
        /* <DEDUP_REMOVED lines=9> */
.L_x_262:
[----:B------:R-:W-:Y:S05]  /*7620*/  BSYNC B1 ;  /* 0x0000000000017941 */ /* 0x000fea0003800000 */
.L_x_261:
        /* <DEDUP_REMOVED lines=9> */
.L_x_264:
[----:B------:R-:W-:Y:S05]  /*76c0*/  BSYNC B1 ;  /* 0x0000000000017941 */ /* 0x000fea0003800000 */
.L_x_263:
        /* <DEDUP_REMOVED lines=10> */
.L_x_266:
[----:B------:R-:W-:Y:S05]  /*7770*/  BSYNC B1 ;  /* 0x0000000000017941 */ /* 0x000fea0003800000 */
.L_x_265:
        /* <DEDUP_REMOVED lines=10> */
.L_x_268:
[----:B------:R-:W-:Y:S05]  /*7820*/  BSYNC B1 ;  /* 0x0000000000017941 */ /* 0x000fea0003800000 */
.L_x_267:
        /* <DEDUP_REMOVED lines=9> */
.L_x_270:
[----:B------:R-:W-:Y:S05]  /*78c0*/  BSYNC B1 ;  /* 0x0000000000017941 */ /* 0x000fea0003800000 */
.L_x_269:
        /* <DEDUP_REMOVED lines=9> */
.L_x_272:
[----:B------:R-:W-:Y:S05]  /*7960*/  BSYNC B1 ;  /* 0x0000000000017941 */ /* 0x000fea0003800000 */
.L_x_271:
        /* <DEDUP_REMOVED lines=10> */
.L_x_274:
[----:B------:R-:W-:Y:S05]  /*7a10*/  BSYNC B1 ;  /* 0x0000000000017941 */ /* 0x000fea0003800000 */
.L_x_273:
        /* <DEDUP_REMOVED lines=10> */
.L_x_276:
[----:B------:R-:W-:Y:S05]  /*7ac0*/  BSYNC B1 ;  /* 0x0000000000017941 */ /* 0x000fea0003800000 */
.L_x_275:
        /* <DEDUP_REMOVED lines=9> */
.L_x_278:
[----:B------:R-:W-:Y:S05]  /*7b60*/  BSYNC B1 ;  /* 0x0000000000017941 */ /* 0x000fea0003800000 */
.L_x_277:
        /* <DEDUP_REMOVED lines=9> */
.L_x_280:
[----:B------:R-:W-:Y:S05]  /*7c00*/  BSYNC B1 ;  /* 0x0000000000017941 */ /* 0x000fea0003800000 */
.L_x_279:
        /* <DEDUP_REMOVED lines=10> */
.L_x_282:
[----:B------:R-:W-:Y:S05]  /*7cb0*/  BSYNC B1 ;  /* 0x0000000000017941 */ /* 0x000fea0003800000 */
.L_x_281:
        /* <DEDUP_REMOVED lines=10> */
.L_x_284:
[----:B------:R-:W-:Y:S05]  /*7d60*/  BSYNC B1 ;  /* 0x0000000000017941 */ /* 0x000fea0003800000 */
.L_x_283:
        /* <DEDUP_REMOVED lines=9> */
.L_x_286:
[----:B------:R-:W-:Y:S05]  /*7e00*/  BSYNC B1 ;  /* 0x0000000000017941 */ /* 0x000fea0003800000 */
.L_x_285:
[----:B0----5:R-:W-:Y:S01]  /*7e10*/  HADD2.F32 R3, -RZ, R18.H0_H0 ;  /* 0x20000012ff037230 */ /* 0x021fe20000004100 */
[----:B------:R-:W-:Y:S01]  /*7e20*/  ISETP.GT.AND P0, PT, R4, 0x8, P0 ;  /* 0x000000080400780c */ /* 0x000fe20000704270 */
[----:B------:R-:W-:Y:S01]  /*7e30*/  @P1 IMAD.MOV.U32 R2, RZ, RZ, R10 ;  /* 0x000000ffff021224 */ /* 0x000fe200078e000a */
[----:B------:R-:W-:Y:S02]  /*7e40*/  BSSY B1, `(.L_x_287) ;  /* 0x0000009000017945 */ /* 0x000fe40003800000 */
[----:B------:R-:W-:-:S04]  /*7e50*/  FMUL R3, R3, R22 ;  /* 0x0000001603037220 */ /* 0x000fc80000400000 */
[----:B------:R-:W-:-:S05]  /*7e60*/  FFMA R3, R150, R23, R3 ;  /* 0x0000001796037223 */ /* 0x000fca0000000003 */
[----:B------:R-:W-:-:S04]  /*7e70*/  F2FP.F16.F32.PACK_AB R3, RZ, R3 ;  /* 0x00000003ff03723e */ /* 0x000fc800000000ff */
[----:B------:R-:W-:Y:S01]  /*7e80*/  PRMT R0, R3, 0x7610, R0 ;  /* 0x0000761003007816 */ /* 0x000fe20000000000 */
[----:B------:R-:W-:-:S05]  /*7e90*/  @P1 IMAD.MOV.U32 R3, RZ, RZ, R11 ;  /* 0x000000ffff031224 */ /* 0x000fca00078e000b */
[----:B------:R0:W-:Y:S01]  /*7ea0*/  @P1 STG.E.U16 desc[UR50][R2.64+0x1f0], R0 ;  /* 0x0001f00002001986 */ /* 0x0001e2000c101532 */
[----:B------:R-:W-:Y:S05]  /*7eb0*/  @!P0 BRA `(.L_x_288) ;  /* 0x0000000000048947 */ /* 0x000fea0003800000 */
[----:B------:R0:W5:Y:S02]  /*7ec0*/  LDG.E.LTC128B.U16 R18, desc[UR50][R8.64+0x1f2] ;  /* 0x0001f23208127981 */ /* 0x000164000c1e1520 */
.L_x_288:
[----:B------:R-:W-:Y:S05]  /*7ed0*/  BSYNC B1 ;  /* 0x0000000000017941 */ /* 0x000fea0003800000 */
.L_x_287:
[----:B------:R-:W-:Y:S05]  /*7ee0*/  @!P0 BRA `(.L_x_289) ;  /* 0x0000002400408947 */ /* 0x000fea0003800000 */
[----:B0----5:R-:W-:-:S05]  /*7ef0*/  HADD2.F32 R3, -RZ, R18.H0_H0 ;  /* 0x20000012ff037230 */ /* 0x021fca0000004100 */
[----:B------:R-:W-:-:S04]  /*7f00*/  FMUL R0, R3, R22 ;  /* 0x0000001603007220 */ /* 0x000fc80000400000 */
[----:B------:R-:W-:-:S05]  /*7f10*/  FFMA R0, R151, R23, R0 ;  /* 0x0000001797007223 */ /* 0x000fca0000000000 */
[----:B------:R-:W-:-:S05]  /*7f20*/  F2FP.F16.F32.PACK_AB R0, RZ, R0 ;  /* 0x00000000ff00723e */ /* 0x000fca00000000ff */
[----:B------:R0:W-:Y:S01]  /*7f30*/  STG.E.U16 desc[UR50][R10.64+0x1f2], R0 ;  /* 0x0001f2000a007986 */ /* 0x0001e2000c101532 */
[----:B------:R-:W-:Y:S05]  /*7f40*/  BRA `(.L_x_289) ;  /* 0x0000002400287947 */ /* 0x000fea0003800000 */
.L_x_36:
[----:B------:R-:W-:Y:S01]  /*7f50*/  ISETP.GT.AND P0, PT, R0, 0x1, PT ;  /* 0x000000010000780c */ /* 0x000fe20003f04270 */
[----:B------:R-:W-:Y:S01]  /*7f60*/  ULDC.64 UR4, c[0x0][0x5c0] ;  /* 0x0001700000047ab9 */ /* 0x000fe20000000a00 */
[-C--:B------:R-:W-:Y:S01]  /*7f70*/  FMUL R24, R24, R23.reuse ;  /* 0x0000001718187220 */ /* 0x080fe20000400000 */
[-C--:B------:R-:W-:Y:S01]  /*7f80*/  FMUL R25, R25, R23.reuse ;  /* 0x0000001719197220 */ /* 0x080fe20000400000 */
[----:B------:R-:W-:Y:S01]  /*7f90*/  ISETP.GT.AND P3, PT, R4, RZ, P0 ;  /* 0x000000ff0400720c */ /* 0x000fe20000764270 */
[-C--:B------:R-:W-:Y:S01]  /*7fa0*/  FMUL R26, R26, R23.reuse ;  /* 0x000000171a1a7220 */ /* 0x080fe20000400000 */
[----:B------:R-:W-:Y:S01]  /*7fb0*/  LEA R2, P4, R172, UR4, 0x1 ;  /* 0x00000004ac027c11 */ /* 0x000fe2000f8808ff */
[-C--:B------:R-:W-:Y:S01]  /*7fc0*/  FMUL R27, R27, R23.reuse ;  /* 0x000000171b1b7220 */ /* 0x080fe20000400000 */
[----:B------:R-:W-:Y:S01]  /*7fd0*/  F2FP.F16.F32.PACK_AB R24, RZ, R24 ;  /* 0x00000018ff18723e */ /* 0x000fe200000000ff */
[-C--:B------:R-:W-:Y:S01]  /*7fe0*/  FMUL R28, R28, R23.reuse ;  /* 0x000000171c1c7220 */ /* 0x080fe20000400000 */
[----:B------:R-:W-:Y:S01]  /*7ff0*/  LEA.HI.X R3, R172, UR5, R175, 0x1, P4 ;  /* 0x00000005ac037c11 */ /* 0x000fe2000a0f0caf */
[----:B------:R-:W-:Y:S01]  /*8000*/  FMUL R29, R29, R23 ;  /* 0x000000171d1d7220 */ /* 0x000fe20000400000 */
[----:B------:R-:W-:Y:S01]  /*8010*/  F2FP.F16.F32.PACK_AB R25, RZ, R25 ;  /* 0x00000019ff19723e */ /* 0x000fe200000000ff */
[-C--:B------:R-:W-:Y:S01]  /*8020*/  FMUL R30, R30, R23.reuse ;  /* 0x000000171e1e7220 */ /* 0x080fe20000400000 */
[----:B------:R-:W-:Y:S01]  /*8030*/  SHF.L.U64.HI R11, R10, 0x4, R11 ;  /* 0x000000040a0b7819 */ /* 0x000fe2000001020b */
[----:B------:R-:W-:Y:S01]  /*8040*/  @P1 STG.E.U16 desc[UR50][R2.64], R24 ;  /* 0x0000001802001986 */ /* 0x000fe2000c101532 */
[----:B------:R-:W-:Y:S01]  /*8050*/  ISETP.GT.AND P1, PT, R0, 0x8, PT ;  /* 0x000000080000780c */ /* 0x000fe20003f24270 */
[-C--:B------:R-:W-:Y:S01]  /*8060*/  FMUL R31, R31, R23.reuse ;  /* 0x000000171f1f7220 */ /* 0x080fe20000400000 */
[----:B------:R-:W-:Y:S01]  /*8070*/  ISETP.GT.AND P4, PT, R4, 0x8, P0 ;  /* 0x000000080400780c */ /* 0x000fe20000784270 */
[----:B------:R-:W-:Y:S01]  /*8080*/  @P3 STG.E.U16 desc[UR50][R2.64+0x2], R25 ;  /* 0x0000021902003986 */ /* 0x000fe2000c101532 */
[----:B------:R-:W-:Y:S01]  /*8090*/  LEA R6, P3, R10, R2, 0x4 ;  /* 0x000000020a067211 */ /* 0x000fe200078620ff */
[-C--:B------:R-:W-:Y:S01]  /*80a0*/  FMUL R32, R32, R23.reuse ;  /* 0x0000001720207220 */ /* 0x080fe20000400000 */
[----:B------:R-:W-:Y:S01]  /*80b0*/  ISETP.GT.AND P2, PT, R4, 0x8, P2 ;  /* 0x000000080400780c */ /* 0x000fe20001744270 */
[-C--:B------:R-:W-:Y:S01]  /*80c0*/  FMUL R33, R33, R23.reuse ;  /* 0x0000001721217220 */ /* 0x080fe20000400000 */
[----:B------:R-:W-:Y:S01]  /*80d0*/  ISETP.GT.AND P0, PT, R0, 0x9, PT ;  /* 0x000000090000780c */ /* 0x000fe20003f04270 */
[----:B------:R-:W-:Y:S01]  /*80e0*/  IMAD.X R7, R11, 0x1, R3, P3 ;  /* 0x000000010b077824 */ /* 0x000fe200018e0603 */
[----:B------:R-:W-:Y:S01]  /*80f0*/  ISETP.GT.AND P5, PT, R4, RZ, P1 ;  /* 0x000000ff0400720c */ /* 0x000fe20000fa4270 */
[-C--:B------:R-:W-:Y:S01]  /*8100*/  FMUL R34, R34, R23.reuse ;  /* 0x0000001722227220 */ /* 0x080fe20000400000 */
[----:B------:R-:W-:Y:S01]  /*8110*/  ISETP.GT.AND P3, PT, R4, RZ, P0 ;  /* 0x000000ff0400720c */ /* 0x000fe20000764270 */
[-C--:B------:R-:W-:Y:S01]  /*8120*/  FMUL R35, R35, R23.reuse ;  /* 0x0000001723237220 */ /* 0x080fe20000400000 */
[----:B------:R-:W-:Y:S01]  /*8130*/  F2FP.F16.F32.PACK_AB R26, RZ, R26 ;  /* 0x0000001aff1a723e */ /* 0x000fe200000000ff */
[----:B------:R-:W-:Y:S01]  /*8140*/  FMUL R36, R36, R23 ;  /* 0x0000001724247220 */ /* 0x000fe20000400000 */
[----:B------:R-:W-:Y:S01]  /*8150*/  F2FP.F16.F32.PACK_AB R27, RZ, R27 ;  /* 0x0000001bff1b723e */ /* 0x000fe200000000ff */
[----:B------:R-:W-:Y:S01]  /*8160*/  FMUL R37, R37, R23 ;  /* 0x0000001725257220 */ /* 0x000fe20000400000 */
[----:B------:R-:W-:Y:S01]  /*8170*/  F2FP.F16.F32.PACK_AB R28, RZ, R28 ;  /* 0x0000001cff1c723e */ /* 0x000fe200000000ff */
[----:B------:R-:W-:Y:S01]  /*8180*/  @P2 STG.E.U16 desc[UR50][R6.64], R26 ;  /* 0x0000001a06002986 */ /* 0x000fe2000c101532 */
[----:B------:R-:W-:Y:S01]  /*8190*/  F2FP.F16.F32.PACK_AB R29, RZ, R29 ;  /* 0x0000001dff1d723e */ /* 0x000fe200000000ff */
[-C--:B------:R-:W-:Y:S01]  /*81a0*/  FMUL R38, R38, R23.reuse ;  /* 0x0000001726267220 */ /* 0x080fe20000400000 */
[----:B------:R-:W-:Y:S01]  /*81b0*/  ISETP.GT.AND P2, PT, R4, 0x8, P1 ;  /* 0x000000080400780c */ /* 0x000fe20000f44270 */
[----:B------:R-:W-:Y:S01]  /*81c0*/  @P4 STG.E.U16 desc[UR50][R6.64+0x2], R27 ;  /* 0x0000021b06004986 */ /* 0x000fe2000c101532 */
[----:B------:R-:W-:Y:S01]  /*81d0*/  ISETP.GT.AND P1, PT, R0, 0x10, PT ;  /* 0x000000100000780c */ /* 0x000fe20003f24270 */
[-C--:B------:R-:W-:Y:S01]  /*81e0*/  FMUL R39, R39, R23.reuse ;  /* 0x0000001727277220 */ /* 0x080fe20000400000 */
[----:B------:R-:W-:Y:S01]  /*81f0*/  F2FP.F16.F32.PACK_AB R30, RZ, R30 ;  /* 0x0000001eff1e723e */ /* 0x000fe200000000ff */
[----:B------:R-:W-:Y:S01]  /*8200*/  @P5 STG.E.U16 desc[UR50][R2.64+0x10], R28 ;  /* 0x0000101c02005986 */ /* 0x000fe2000c101532 */
[----:B------:R-:W-:Y:S01]  /*8210*/  ISETP.GT.AND P4, PT, R4, RZ, P1 ;  /* 0x000000ff0400720c */ /* 0x000fe20000f84270 */
[----:B------:R-:W-:Y:S01]  /*8220*/  FMUL R40, R40, R23 ;  /* 0x0000001728287220 */ /* 0x000fe20000400000 */
[----:B------:R-:W-:Y:S01]  /*8230*/  F2FP.F16.F32.PACK_AB R31, RZ, R31 ;  /* 0x0000001fff1f723e */ /* 0x000fe200000000ff */
[----:B------:R-:W-:Y:S01]  /*8240*/  @P3 STG.E.U16 desc[UR50][R2.64+0x12], R29 ;  /* 0x0000121d02003986 */ /* 0x000fe2000c101532 */
[----:B------:R-:W-:Y:S01]  /*8250*/  ISETP.GT.AND P3, PT, R4, 0x8, P0 ;  /* 0x000000080400780c */ /* 0x000fe20000764270 */
[-C--:B------:R-:W-:Y:S01]  /*8260*/  FMUL R41, R41, R23.reuse ;  /* 0x0000001729297220 */ /* 0x080fe20000400000 */
[----:B------:R-:W-:Y:S01]  /*8270*/  ISETP.GT.AND P0, PT, R0, 0x11, PT ;  /* 0x000000110000780c */ /* 0x000fe20003f04270 */
[----:B------:R-:W-:Y:S01]  /*8280*/  @P2 STG.E.U16 desc[UR50][R6.64+0x10], R30 ;  /* 0x0000101e06002986 */ /* 0x000fe2000c101532 */
[----:B------:R-:W-:Y:S01]  /*8290*/  F2FP.F16.F32.PACK_AB R32, RZ, R32 ;  /* 0x00000020ff20723e */ /* 0x000fe200000000ff */
[-C--:B------:R-:W-:Y:S01]  /*82a0*/  FMUL R42, R42, R23.reuse ;  /* 0x000000172a2a7220 */ /* 0x080fe20000400000 */
[C---:B------:R-:W-:Y:S01]  /*82b0*/  ISETP.GT.AND P5, PT, R4.reuse, RZ, P0 ;  /* 0x000000ff0400720c */ /* 0x040fe200007a4270 */
[-C--:B------:R-:W-:Y:S01]  /*82c0*/  FMUL R43, R43, R23.reuse ;  /* 0x000000172b2b7220 */ /* 0x080fe20000400000 */
[----:B------:R-:W-:Y:S01]  /*82d0*/  ISETP.GT.AND P2, PT, R4, 0x8, P1 ;  /* 0x000000080400780c */ /* 0x000fe20000f44270 */
[-C--:B------:R-:W-:Y:S01]  /*82e0*/  FMUL R44, R44, R23.reuse ;  /* 0x000000172c2c7220 */ /* 0x080fe20000400000 */
[----:B------:R-:W-:Y:S01]  /*82f0*/  ISETP.GT.AND P1, PT, R0, 0x18, PT ;  /* 0x000000180000780c */ /* 0x000fe20003f24270 */
[----:B------:R-:W-:Y:S01]  /*8300*/  FMUL R45, R45, R23 ;  /* 0x000000172d2d7220 */ /* 0x000fe20000400000 */
[----:B------:R-:W-:Y:S01]  /*8310*/  F2FP.F16.F32.PACK_AB R33, RZ, R33 ;  /* 0x00000021ff21723e */ /* 0x000fe200000000ff */
[----:B------:R-:W-:Y:S01]  /*8320*/  @P3 STG.E.U16 desc[UR50][R6.64+0x12], R31 ;  /* 0x0000121f06003986 */ /* 0x000fe2000c101532 */
[----:B------:R-:W-:Y:S01]  /*8330*/  ISETP.GT.AND P3, PT, R4, 0x8, P0 ;  /* 0x000000080400780c */ /* 0x000fe20000764270 */
[-C--:B------:R-:W-:Y:S01]  /*8340*/  FMUL R46, R46, R23.reuse ;  /* 0x000000172e2e7220 */ /* 0x080fe20000400000 */
[----:B------:R-:W-:Y:S01]  /*8350*/  ISETP.GT.AND P0, PT, R0, 0x19, PT ;  /* 0x000000190000780c */ /* 0x000fe20003f04270 */
[----:B------:R-:W-:Y:S01]  /*8360*/  @P4 STG.E.U16 desc[UR50][R2.64+0x20], R32 ;  /* 0x0000202002004986 */ /* 0x000fe2000c101532 */
[C---:B------:R-:W-:Y:S01]  /*8370*/  ISETP.GT.AND P4, PT, R4.reuse, RZ, P1 ;  /* 0x000000ff0400720c */ /* 0x040fe20000f84270 */
[-C--:B------:R-:W-:Y:S01]  /*8380*/  FMUL R47, R47, R23.reuse ;  /* 0x000000172f2f7220 */ /* 0x080fe20000400000 */
[----:B------:R-:W-:Y:S01]  /*8390*/  F2FP.F16.F32.PACK_AB R34, RZ, R34 ;  /* 0x00000022ff22723e */ /* 0x000fe200000000ff */
[----:B------:R-:W-:Y:S01]  /*83a0*/  @P5 STG.E.U16 desc[UR50][R2.64+0x22], R33 ;  /* 0x0000222102005986 */ /* 0x000fe2000c101532 */
[----:B------:R-:W-:Y:S01]  /*83b0*/  ISETP.GT.AND P5, PT, R4, RZ, P0 ;  /* 0x000000ff0400720c */ /* 0x000fe200007a4270 */
        /* <DEDUP_REMOVED lines=15> */
[----:B------:R-:W-:Y:S01]  /*84b0*/  ISETP.GT.AND P4, PT, R4, RZ, P1 ;  /* 0x000000ff0400720c */ /* 0x000fe20000f84270 */
[-C--:B------:R-:W-:Y:S01]  /*84c0*/  FMUL R52, R52, R23.reuse ;  /* 0x0000001734347220 */ /* 0x080fe20000400000 */
[----:B------:R-:W-:Y:S01]  /*84d0*/  F2FP.F16.F32.PACK_AB R38, RZ, R38 ;  /* 0x00000026ff26723e */ /* 0x000fe200000000ff */
[-C--:B------:R-:W-:Y:S01]  /*84e0*/  FMUL R53, R53, R23.reuse ;  /* 0x0000001735357220 */ /* 0x080fe20000400000 */
        /* <DEDUP_REMOVED lines=325> */
[----:B------:R-:W-:Y:S01]  /*9940*/  FMUL R151, R151, R23 ;  /* 0x0000001797977220 */ /* 0x000fe20000400000 */
[----:B------:R-:W-:Y:S01]  /*9950*/  ISETP.GT.AND P2, PT, R4, 0x8, P1 ;  /* 0x000000080400780c */ /* 0x000fe20000f44270 */
[----:B------:R-:W-:Y:S01]  /*9960*/  @P3 STG.E.U16 desc[UR50][R6.64+0x132], R103 ;  /* 0x0001326706003986 */ /* 0x000fe2000c101532 */
[----:B------:R-:W-:-:S02]  /*9970*/  ISETP.GT.AND P1, PT, R0, 0xa8, PT ;  /* 0x000000a80000780c */ /* 0x000fc40003f24270 */
[----:B------:R-:W-:Y:S01]  /*9980*/  F2FP.F16.F32.PACK_AB R105, RZ, R105 ;  /* 0x00000069ff69723e */ /* 0x000fe200000000ff */
[----:B------:R-:W-:Y:S01]  /*9990*/  @P4 STG.E.U16 desc[UR50][R2.64+0x140], R104 ;  /* 0x0001406802004986 */ /* 0x000fe2000c101532 */
[----:B------:R-:W-:Y:S02]  /*99a0*/  ISETP.GT.AND P3, PT, R4, 0x8, P0 ;  /* 0x000000080400780c */ /* 0x000fe40000764270 */
[----:B------:R-:W-:Y:S01]  /*99b0*/  ISETP.GT.AND P0, PT, R0, 0xa9, PT ;  /* 0x000000a90000780c */ /* 0x000fe20003f04270 */
[----:B------:R-:W-:Y:S01]  /*99c0*/  @P5 STG.E.U16 desc[UR50][R2.64+0x142], R105 ;  /* 0x0001426902005986 */ /* 0x000fe2000c101532 */
[C---:B------:R-:W-:Y:S02]  /*99d0*/  ISETP.GT.AND P4, PT, R4.reuse, RZ, P1 ;  /* 0x000000ff0400720c */ /* 0x040fe40000f84270 */
[----:B------:R-:W-:Y:S02]  /*99e0*/  F2FP.F16.F32.PACK_AB R106, RZ, R106 ;  /* 0x0000006aff6a723e */ /* 0x000fe400000000ff */
[----:B------:R-:W-:-:S02]  /*99f0*/  ISETP.GT.AND P5, PT, R4, RZ, P0 ;  /* 0x000000ff0400720c */ /* 0x000fc400007a4270 */
[----:B------:R-:W-:Y:S01]  /*9a00*/  F2FP.F16.F32.PACK_AB R107, RZ, R107 ;  /* 0x0000006bff6b723e */ /* 0x000fe200000000ff */
[----:B------:R-:W-:Y:S01]  /*9a10*/  @P2 STG.E.U16 desc[UR50][R6.64+0x140], R106 ;  /* 0x0001406a06002986 */ /* 0x000fe2000c101532 */
[----:B------:R-:W-:Y:S02]  /*9a20*/  F2FP.F16.F32.PACK_AB R108, RZ, R108 ;  /* 0x0000006cff6c723e */ /* 0x000fe400000000ff */
[----:B------:R-:W-:Y:S01]  /*9a30*/  ISETP.GT.AND P2, PT, R4, 0x8, P1 ;  /* 0x000000080400780c */ /* 0x000fe20000f44270 */
[----:B------:R-:W-:Y:S01]  /*9a40*/  @P3 STG.E.U16 desc[UR50][R6.64+0x142], R107 ;  /* 0x0001426b06003986 */ /* 0x000fe2000c101532 */
[----:B------:R-:W-:Y:S02]  /*9a50*/  ISETP.GT.AND P1, PT, R0, 0xb0, PT ;  /* 0x000000b00000780c */ /* 0x000fe40003f24270 */
[----:B------:R-:W-:Y:S01]  /*9a60*/  F2FP.F16.F32.PACK_AB R109, RZ, R109 ;  /* 0x0000006dff6d723e */ /* 0x000fe200000000ff */
[----:B------:R-:W-:Y:S01]  /*9a70*/  @P4 STG.E.U16 desc[UR50][R2.64+0x150], R108 ;  /* 0x0001506c02004986 */ /* 0x000fe2000c101532 */
[----:B------:R-:W-:-:S02]  /*9a80*/  ISETP.GT.AND P3, PT, R4, 0x8, P0 ;  /* 0x000000080400780c */ /* 0x000fc40000764270 */
[----:B------:R-:W-:Y:S01]  /*9a90*/  ISETP.GT.AND P0, PT, R0, 0xb1, PT ;  /* 0x000000b10000780c */ /* 0x000fe20003f04270 */
[----:B------:R-:W-:Y:S01]  /*9aa0*/  @P5 STG.E.U16 desc[UR50][R2.64+0x152], R109 ;  /* 0x0001526d02005986 */ /* 0x000fe2000c101532 */
[C---:B------:R-:W-:Y:S02]  /*9ab0*/  ISETP.GT.AND P4, PT, R4.reuse, RZ, P1 ;  /* 0x000000ff0400720c */ /* 0x040fe40000f84270 */
[----:B------:R-:W-:Y:S02]  /*9ac0*/  F2FP.F16.F32.PACK_AB R110, RZ, R110 ;  /* 0x0000006eff6e723e */ /* 0x000fe400000000ff */
[----:B------:R-:W-:Y:S02]  /*9ad0*/  ISETP.GT.AND P5, PT, R4, RZ, P0 ;  /* 0x000000ff0400720c */ /* 0x000fe400007a4270 */
[----:B------:R-:W-:Y:S01]  /*9ae0*/  F2FP.F16.F32.PACK_AB R111, RZ, R111 ;  /* 0x0000006fff6f723e */ /* 0x000fe200000000ff */
[----:B------:R-:W-:Y:S01]  /*9af0*/  @P2 STG.E.U16 desc[UR50][R6.64+0x150], R110 ;  /* 0x0001506e06002986 */ /* 0x000fe2000c101532 */
[----:B------:R-:W-:-:S02]  /*9b00*/  F2FP.F16.F32.PACK_AB R112, RZ, R112 ;  /* 0x00000070ff70723e */ /* 0x000fc400000000ff */
[----:B------:R-:W-:Y:S01]  /*9b10*/  ISETP.GT.AND P2, PT, R4, 0x8, P1 ;  /* 0x000000080400780c */ /* 0x000fe20000f44270 */
[----:B------:R-:W-:Y:S01]  /*9b20*/  @P3 STG.E.U16 desc[UR50][R6.64+0x152], R111 ;  /* 0x0001526f06003986 */ /* 0x000fe2000c101532 */
[----:B------:R-:W-:Y:S02]  /*9b30*/  ISETP.GT.AND P1, PT, R0, 0xb8, PT ;  /* 0x000000b80000780c */ /* 0x000fe40003f24270 */
[----:B------:R-:W-:Y:S01]  /*9b40*/  F2FP.F16.F32.PACK_AB R113, RZ, R113 ;  /* 0x00000071ff71723e */ /* 0x000fe200000000ff */
[----:B------:R-:W-:Y:S01]  /*9b50*/  @P4 STG.E.U16 desc[UR50][R2.64+0x160], R112 ;  /* 0x0001607002004986 */ /* 0x000fe2000c101532 */
[----:B------:R-:W-:Y:S02]  /*9b60*/  ISETP.GT.AND P3, PT, R4, 0x8, P0 ;  /* 0x000000080400780c */ /* 0x000fe40000764270 */
[----:B------:R-:W-:Y:S01]  /*9b70*/  ISETP.GT.AND P0, PT, R0, 0xb9, PT ;  /* 0x000000b90000780c */ /* 0x000fe20003f04270 */
[----:B------:R-:W-:Y:S01]  /*9b80*/  @P5 STG.E.U16 desc[UR50][R2.64+0x162], R113 ;  /* 0x0001627102005986 */ /* 0x000fe2000c101532 */
[----:B------:R-:W-:-:S02]  /*9b90*/  ISETP.GT.AND P4, PT, R4, RZ, P1 ;  /* 0x000000ff0400720c */ /* 0x000fc40000f84270 */
[----:B------:R-:W-:Y:S02]  /*9ba0*/  F2FP.F16.F32.PACK_AB R114, RZ, R114 ;  /* 0x00000072ff72723e */ /* 0x000fe400000000ff */
[C---:B------:R-:W-:Y:S02]  /*9bb0*/  ISETP.GT.AND P5, PT, R4.reuse, RZ, P0 ;  /* 0x000000ff0400720c */ /* 0x040fe400007a4270 */
[----:B------:R-:W-:Y:S01]  /*9bc0*/  F2FP.F16.F32.PACK_AB R115, RZ, R115 ;  /* 0x00000073ff73723e */ /* 0x000fe200000000ff */
[----:B------:R-:W-:Y:S01]  /*9bd0*/  @P2 STG.E.U16 desc[UR50][R6.64+0x160], R114 ;  /* 0x0001607206002986 */ /* 0x000fe2000c101532 */
[----:B------:R-:W-:Y:S02]  /*9be0*/  F2FP.F16.F32.PACK_AB R116, RZ, R116 ;  /* 0x00000074ff74723e */ /* 0x000fe400000000ff */
        /* <DEDUP_REMOVED lines=65> */
[----:B------:R-:W-:Y:S02]  /*a000*/  ISETP.GT.AND P5, PT, R4, RZ, P0 ;  /* 0x000000ff0400720c */ /* 0x000fe400007a4270 */
[----:B------:R-:W-:Y:S02]  /*a010*/  F2FP.F16.F32.PACK_AB R134, RZ, R134 ;  /* 0x00000086ff86723e */ /* 0x000fe400000000ff */
[----:B------:R-:W-:Y:S02]  /*a020*/  F2FP.F16.F32.PACK_AB R135, RZ, R135 ;  /* 0x00000087ff87723e */ /* 0x000fe400000000ff */
[----:B------:R-:W-:Y:S01]  /*a030*/  F2FP.F16.F32.PACK_AB R136, RZ, R136 ;  /* 0x00000088ff88723e */ /* 0x000fe200000000ff */
[----:B------:R-:W-:Y:S01]  /*a040*/  @P2 STG.E.U16 desc[UR50][R6.64+0x1b0], R134 ;  /* 0x0001b08606002986 */ /* 0x000fe2000c101532 */
[----:B------:R-:W-:-:S02]  /*a050*/  F2FP.F16.F32.PACK_AB R137, RZ, R137 ;  /* 0x00000089ff89723e */ /* 0x000fc400000000ff */
[C---:B------:R-:W-:Y:S01]  /*a060*/  ISETP.GT.AND P1, PT, R4.reuse, 0x8, P1 ;  /* 0x000000080400780c */ /* 0x040fe20000f24270 */
[----:B------:R-:W-:Y:S01]  /*a070*/  @P3 STG.E.U16 desc[UR50][R6.64+0x1b2], R135 ;  /* 0x0001b28706003986 */ /* 0x000fe2000c101532 */
[----:B------:R-:W-:Y:S02]  /*a080*/  ISETP.GT.AND P2, PT, R4, 0x8, P0 ;  /* 0x000000080400780c */ /* 0x000fe40000744270 */
[C---:B------:R-:W-:Y:S01]  /*a090*/  ISETP.GT.AND P0, PT, R0.reuse, 0xe9, PT ;  /* 0x000000e90000780c */ /* 0x040fe20003f04270 */
[----:B------:R-:W-:Y:S01]  /*a0a0*/  @P4 STG.E.U16 desc[UR50][R2.64+0x1c0], R136 ;  /* 0x0001c08802004986 */ /* 0x000fe2000c101532 */
[----:B------:R-:W-:Y:S02]  /*a0b0*/  ISETP.GT.AND P4, PT, R0, 0xe8, PT ;  /* 0x000000e80000780c */ /* 0x000fe40003f84270 */
[----:B------:R-:W-:Y:S01]  /*a0c0*/  F2FP.F16.F32.PACK_AB R138, RZ, R138 ;  /* 0x0000008aff8a723e */ /* 0x000fe200000000ff */
[----:B------:R-:W-:Y:S01]  /*a0d0*/  @P5 STG.E.U16 desc[UR50][R2.64+0x1c2], R137 ;  /* 0x0001c28902005986 */ /* 0x000fe2000c101532 */
[----:B------:R-:W-:-:S02]  /*a0e0*/  ISETP.GT.AND P5, PT, R4, RZ, P4 ;  /* 0x000000ff0400720c */ /* 0x000fc400027a4270 */
[----:B------:R-:W-:Y:S01]  /*a0f0*/  F2FP.F16.F32.PACK_AB R139, RZ, R139 ;  /* 0x0000008bff8b723e */ /* 0x000fe200000000ff */
[----:B------:R-:W-:Y:S01]  /*a100*/  @P1 STG.E.U16 desc[UR50][R6.64+0x1c0], R138 ;  /* 0x0001c08a06001986 */ /* 0x000fe2000c101532 */
[----:B------:R-:W-:Y:S02]  /*a110*/  F2FP.F16.F32.PACK_AB R140, RZ, R140 ;  /* 0x0000008cff8c723e */ /* 0x000fe400000000ff */
[C---:B------:R-:W-:Y:S01]  /*a120*/  ISETP.GT.AND P3, PT, R4.reuse, RZ, P0 ;  /* 0x000000ff0400720c */ /* 0x040fe20000764270 */
[----:B------:R-:W-:Y:S01]  /*a130*/  @P2 STG.E.U16 desc[UR50][R6.64+0x1c2], R139 ;  /* 0x0001c28b06002986 */ /* 0x000fe2000c101532 */
[C---:B------:R-:W-:Y:S02]  /*a140*/  ISETP.GT.AND P4, PT, R4.reuse, 0x8, P4 ;  /* 0x000000080400780c */ /* 0x040fe40002784270 */
[----:B------:R-:W-:Y:S02]  /*a150*/  F2FP.F16.F32.PACK_AB R141, RZ, R141 ;  /* 0x0000008dff8d723e */ /* 0x000fe400000000ff */
[----:B------:R-:W-:Y:S01]  /*a160*/  F2FP.F16.F32.PACK_AB R142, RZ, R142 ;  /* 0x0000008eff8e723e */ /* 0x000fe200000000ff */
[----:B------:R-:W-:Y:S01]  /*a170*/  @P5 STG.E.U16 desc[UR50][R2.64+0x1d0], R140 ;  /* 0x0001d08c02005986 */ /* 0x000fe2000c101532 */
[----:B------:R-:W-:-:S02]  /*a180*/  ISETP.GT.AND P5, PT, R4, 0x8, P0 ;  /* 0x000000080400780c */ /* 0x000fc400007a4270 */
[----:B------:R-:W-:Y:S02]  /*a190*/  F2FP.F16.F32.PACK_AB R143, RZ, R143 ;  /* 0x0000008fff8f723e */ /* 0x000fe400000000ff */
[C---:B------:R-:W-:Y:S01]  /*a1a0*/  ISETP.GT.AND P0, PT, R0.reuse, 0xf1, PT ;  /* 0x000000f10000780c */ /* 0x040fe20003f04270 */
[----:B------:R-:W-:Y:S01]  /*a1b0*/  @P3 STG.E.U16 desc[UR50][R2.64+0x1d2], R141 ;  /* 0x0001d28d02003986 */ /* 0x000fe2000c101532 */
[----:B------:R-:W-:Y:S02]  /*a1c0*/  ISETP.GT.AND P3, PT, R0, 0xf0, PT ;  /* 0x000000f00000780c */ /* 0x000fe40003f64270 */
[----:B------:R-:W-:Y:S01]  /*a1d0*/  F2FP.F16.F32.PACK_AB R144, RZ, R144 ;  /* 0x00000090ff90723e */ /* 0x000fe200000000ff */
[----:B------:R-:W-:Y:S01]  /*a1e0*/  @P4 STG.E.U16 desc[UR50][R6.64+0x1d0], R142 ;  /* 0x0001d08e06004986 */ /* 0x000fe2000c101532 */
[C---:B------:R-:W-:Y:S02]  /*a1f0*/  ISETP.GT.AND P4, PT, R4.reuse, RZ, P3 ;  /* 0x000000ff0400720c */ /* 0x040fe40001f84270 */
[C---:B------:R-:W-:Y:S01]  /*a200*/  ISETP.GT.AND P3, PT, R4.reuse, 0x8, P3 ;  /* 0x000000080400780c */ /* 0x040fe20001f64270 */
[----:B------:R-:W-:Y:S01]  /*a210*/  @P5 STG.E.U16 desc[UR50][R6.64+0x1d2], R143 ;  /* 0x0001d28f06005986 */ /* 0x000fe2000c101532 */
[----:B------:R-:W-:-:S02]  /*a220*/  ISETP.GT.AND P5, PT, R4, RZ, P0 ;  /* 0x000000ff0400720c */ /* 0x000fc400007a4270 */
[----:B------:R-:W-:Y:S02]  /*a230*/  F2FP.F16.F32.PACK_AB R145, RZ, R145 ;  /* 0x00000091ff91723e */ /* 0x000fe400000000ff */
[----:B------:R-:W-:Y:S02]  /*a240*/  ISETP.GT.AND P0, PT, R4, 0x8, P0 ;  /* 0x000000080400780c */ /* 0x000fe40000704270 */
[C---:B------:R-:W-:Y:S02]  /*a250*/  ISETP.GT.AND P1, PT, R0.reuse, 0xf9, PT ;  /* 0x000000f90000780c */ /* 0x040fe40003f24270 */
[----:B------:R-:W-:Y:S01]  /*a260*/  ISETP.GT.AND P2, PT, R0, 0xf8, PT ;  /* 0x000000f80000780c */ /* 0x000fe20003f44270 */
[----:B------:R-:W-:Y:S01]  /*a270*/  @P4 STG.E.U16 desc[UR50][R2.64+0x1e0], R144 ;  /* 0x0001e09002004986 */ /* 0x000fe2000c101532 */
[C---:B------:R-:W-:Y:S01]  /*a280*/  ISETP.GT.AND P4, PT, R4.reuse, RZ, P1 ;  /* 0x000000ff0400720c */ /* 0x040fe20000f84270 */
[----:B------:R-:W-:Y:S01]  /*a290*/  @P3 IMAD.MOV.U32 R5, RZ, RZ, R7 ;  /* 0x000000ffff053224 */ /* 0x000fe200078e0007 */
[C---:B------:R-:W-:Y:S01]  /*a2a0*/  ISETP.GT.AND P1, PT, R4.reuse, 0x8, P1 ;  /* 0x000000080400780c */ /* 0x040fe20000f24270 */
[----:B------:R-:W-:Y:S01]  /*a2b0*/  @P5 STG.E.U16 desc[UR50][R2.64+0x1e2], R145 ;  /* 0x0001e29102005986 */ /* 0x000fe2000c101532 */
[----:B------:R-:W-:-:S02]  /*a2c0*/  ISETP.GT.AND P5, PT, R4, RZ, P2 ;  /* 0x000000ff0400720c */ /* 0x000fc400017a4270 */
[----:B------:R-:W-:Y:S01]  /*a2d0*/  ISETP.GT.AND P2, PT, R4, 0x8, P2 ;  /* 0x000000080400780c */ /* 0x000fe20001744270 */
[----:B------:R-:W-:Y:S01]  /*a2e0*/  @P3 IMAD.MOV.U32 R4, RZ, RZ, R6 ;  /* 0x000000ffff043224 */ /* 0x000fe200078e0006 */
[----:B------:R-:W-:Y:S02]  /*a2f0*/  F2FP.F16.F32.PACK_AB R146, RZ, R146 ;  /* 0x00000092ff92723e */ /* 0x000fe400000000ff */
[----:B------:R-:W-:Y:S02]  /*a300*/  F2FP.F16.F32.PACK_AB R147, RZ, R147 ;  /* 0x00000093ff93723e */ /* 0x000fe400000000ff */
[----:B------:R-:W-:Y:S01]  /*a310*/  F2FP.F16.F32.PACK_AB R148, RZ, R148 ;  /* 0x00000094ff94723e */ /* 0x000fe200000000ff */
[----:B------:R0:W-:Y:S01]  /*a320*/  @P3 STG.E.U16 desc[UR50][R4.64+0x1e0], R146 ;  /* 0x0001e09204003986 */ /* 0x0001e2000c101532 */
[----:B------:R-:W-:Y:S02]  /*a330*/  F2FP.F16.F32.PACK_AB R149, RZ, R149 ;  /* 0x00000095ff95723e */ /* 0x000fe400000000ff */
[----:B------:R-:W-:-:S02]  /*a340*/  F2FP.F16.F32.PACK_AB R150, RZ, R150 ;  /* 0x00000096ff96723e */ /* 0x000fc400000000ff */
[----:B------:R-:W-:Y:S01]  /*a350*/  F2FP.F16.F32.PACK_AB R151, RZ, R151 ;  /* 0x00000097ff97723e */ /* 0x000fe200000000ff */
[----:B0-----:R-:W-:Y:S02]  /*a360*/  @P0 IMAD.MOV.U32 R4, RZ, RZ, R6 ;  /* 0x000000ffff040224 */ /* 0x001fe400078e0006 */
[----:B------:R-:W-:-:S05]  /*a370*/  @P0 IMAD.MOV.U32 R5, RZ, RZ, R7 ;  /* 0x000000ffff050224 */ /* 0x000fca00078e0007 */
[----:B------:R-:W-:Y:S04]  /*a380*/  @P0 STG.E.U16 desc[UR50][R4.64+0x1e2], R147 ;  /* 0x0001e29304000986 */ /* 0x000fe8000c101532 */
[----:B------:R-:W-:Y:S04]  /*a390*/  @P5 STG.E.U16 desc[UR50][R2.64+0x1f0], R148 ;  /* 0x0001f09402005986 */ /* 0x000fe8000c101532 */
[----:B------:R0:W-:Y:S02]  /*a3a0*/  @P4 STG.E.U16 desc[UR50][R2.64+0x1f2], R149 ;  /* 0x0001f29502004986 */ /* 0x0001e4000c101532 */
[----:B0-----:R-:W-:-:S02]  /*a3b0*/  @P2 IMAD.MOV.U32 R2, RZ, RZ, R6 ;  /* 0x000000ffff022224 */ /* 0x001fc400078e0006 */
[----:B------:R-:W-:-:S05]  /*a3c0*/  @P2 IMAD.MOV.U32 R3, RZ, RZ, R7 ;  /* 0x000000ffff032224 */ /* 0x000fca00078e0007 */
[----:B------:R0:W-:Y:S04]  /*a3d0*/  @P2 STG.E.U16 desc[UR50][R2.64+0x1f0], R150 ;  /* 0x0001f09602002986 */ /* 0x0001e8000c101532 */
[----:B------:R0:W-:Y:S02]  /*a3e0*/  @P1 STG.E.U16 desc[UR50][R6.64+0x1f2], R151 ;  /* 0x0001f29706001986 */ /* 0x0001e4000c101532 */
.L_x_289:
[----:B------:R-:W-:Y:S05]  /*a3f0*/  BSYNC B0 ;  /* 0x0000000000007941 */ /* 0x000fea0003800000 */
.L_x_35:
[----:B0-----:R-:W-:Y:S01]  /*a400*/  IMAD.U32 R2, RZ, RZ, UR38 ;  /* 0x00000026ff027e24 */ /* 0x001fe2000f8e00ff */
[----:B------:R-:W-:Y:S01]  /*a410*/  ULDC.64 UR4, c[0x0][0x650] ;  /* 0x0001940000047ab9 */ /* 0x000fe20000000a00 */
[----:B------:R-:W-:Y:S01]  /*a420*/  IMAD.U32 R0, RZ, RZ, UR41 ;  /* 0x00000029ff007e24 */ /* 0x000fe2000f8e00ff */
[----:B------:R0:W-:Y:S01]  /*a430*/  SYNCS.ARRIVE.TRANS64.A1T0 RZ, [R159+UR47], RZ ;  /* 0x000000ff9fff79a7 */ /* 0x0001e2000810002f */
[----:B------:R-:W-:Y:S01]  /*a440*/  IMAD.U32 R3, RZ, RZ, UR39 ;  /* 0x00000027ff037e24 */ /* 0x000fe2000f8e00ff */
[C---:B------:R-:W-:Y:S01]  /*a450*/  LEA R16, P0, R2.reuse, R16, 0x1 ;  /* 0x0000001002107211 */ /* 0x040fe200078008ff */
[----:B-----5:R-:W-:Y:S02]  /*a460*/  IMAD.MOV.U32 R18, RZ, RZ, -0x1 ;  /* 0xffffffffff127424 */ /* 0x020fe400078e00ff */
[----:B------:R-:W-:Y:S01]  /*a470*/  IMAD.MOV.U32 R19, RZ, RZ, -0x1 ;  /* 0xffffffffff137424 */ /* 0x000fe200078e00ff */
[----:B------:R-:W-:Y:S01]  /*a480*/  LEA.HI.X R17, R2, R17, R0, 0x1, P0 ;  /* 0x0000001102117211 */ /* 0x000fe200000f0c00 */
[----:B------:R-:W-:Y:S01]  /*a490*/  IMAD.MOV.U32 R2, RZ, RZ, -0x1 ;  /* 0xffffffffff027424 */ /* 0x000fe200078e00ff */
[----:B------:R-:W-:-:S02]  /*a4a0*/  ISETP.GE.U32.AND P0, PT, R16, UR4, PT ;  /* 0x0000000410007c0c */ /* 0x000fc4000bf06070 */
[----:B------:R-:W-:Y:S02]  /*a4b0*/  PRMT R0, RZ, 0x7610, R0 ;  /* 0x00007610ff007816 */ /* 0x000fe40000000000 */
[----:B------:R-:W-:-:S13]  /*a4c0*/  ISETP.GE.U32.AND.EX P0, PT, R17, UR5, PT, P0 ;  /* 0x0000000511007c0c */ /* 0x000fda000bf06100 */
[----:B0-----:R-:W-:Y:S05]  /*a4d0*/  @P0 BRA `(.L_x_290) ;  /* 0x00000004008c0947 */ /* 0x001fea0003800000 */
[----:B------:R-:W0:Y:S01]  /*a4e0*/  S2UR UR7, SR_CTAID.X ;  /* 0x00000000000779c3 */ /* 0x000e220000002500 */
[----:B------:R-:W-:Y:S01]  /*a4f0*/  ULDC.64 UR4, c[0x0][0x628] ;  /* 0x00018a0000047ab9 */ /* 0x000fe20000000a00 */
[----:B------:R-:W-:Y:S01]  /*a500*/  ULDC UR6, c[0x0][0x150] ;  /* 0x0000540000067ab9 */ /* 0x000fe20000000800 */
[----:B------:R-:W-:Y:S01]  /*a510*/  ISETP.NE.U32.AND P0, PT, RZ, UR4, PT ;  /* 0x00000004ff007c0c */ /* 0x000fe2000bf05070 */
[----:B------:R-:W-:Y:S01]  /*a520*/  ULDC UR15, c[0x0][0x630] ;  /* 0x00018c00000f7ab9 */ /* 0x000fe20000000800 */
[C---:B------:R-:W-:Y:S01]  /*a530*/  R2UR UR16, R16.reuse ;  /* 0x00000000101072ca */ /* 0x040fe200000e0000 */
[----:B------:R-:W-:Y:S01]  /*a540*/  ULDC UR18, c[0x0][0x154] ;  /* 0x0000550000127ab9 */ /* 0x000fe20000000800 */
[----:B------:R-:W-:Y:S01]  /*a550*/  ISETP.NE.AND.EX P0, PT, RZ, UR5, PT, P0 ;  /* 0x00000005ff007c0c */ /* 0x000fe2000bf05300 */
[----:B------:R-:W1:Y:S01]  /*a560*/  S2UR UR19, SR_CTAID.Y ;  /* 0x00000000001379c3 */ /* 0x000e620000002600 */
[----:B------:R-:W-:Y:S02]  /*a570*/  R2UR UR17, R17 ;  /* 0x00000000111172ca */ /* 0x000fe400000e0000 */
[----:B------:R-:W-:-:S02]  /*a580*/  R2UR UR12, R16 ;  /* 0x00000000100c72ca */ /* 0x000fc400000e0000 */
[----:B------:R-:W-:Y:S02]  /*a590*/  R2UR UR13, R17 ;  /* 0x00000000110d72ca */ /* 0x000fe400000e0000 */
[----:B0-----:R-:W-:-:S05]  /*a5a0*/  I2FP.F32.U32 R0, UR7 ;  /* 0x0000000700007c45 */ /* 0x001fca0008201000 */
[----:B------:R-:W-:-:S04]  /*a5b0*/  FMUL R0, R0, UR6 ;  /* 0x0000000600007c20 */ /* 0x000fc80008400000 */
[----:B------:R0:W0:Y:S01]  /*a5c0*/  F2I.U32.TRUNC.NTZ R2, R0 ;  /* 0x0000000000027305 */ /* 0x000022000020f000 */
[----:B-1----:R-:W-:Y:S05]  /*a5d0*/  @!P0 BRA `(.L_x_291) ;  /* 0x0000000000308947 */ /* 0x002fea0003800000 */
        /* <DEDUP_REMOVED lines=12> */
.L_x_291:
[----:B------:R-:W-:Y:S01]  /*a6a0*/  USHF.R.U64 UR6, UR12, UR15, UR13 ;  /* 0x0000000f0c067299 */ /* 0x000fe2000800120d */
[----:B0-----:R-:W-:Y:S01]  /*a6b0*/  I2FP.F32.U32 R0, UR19 ;  /* 0x0000001300007c45 */ /* 0x001fe20008201000 */
[----:B------:R-:W-:Y:S01]  /*a6c0*/  USHF.R.U32.HI UR4, URZ, UR15, UR13 ;  /* 0x0000000f3f047299 */ /* 0x000fe2000801160d */
[----:B------:R-:W-:Y:S01]  /*a6d0*/  R2UR UR14, R2 ;  /* 0x00000000020e72ca */ /* 0x000fe200000e0000 */
[----:B------:R-:W-:Y:S02]  /*a6e0*/  UIADD3 UR9, UP0, URZ, -UR6, URZ ;  /* 0x800000063f097290 */ /* 0x000fe4000ff1e03f */
[----:B------:R-:W-:Y:S01]  /*a6f0*/  FMUL R0, R0, UR18 ;  /* 0x0000001200007c20 */ /* 0x000fe20008400000 */
[----:B------:R-:W-:Y:S01]  /*a700*/  ULDC.64 UR12, c[0x0][0x620] ;  /* 0x00018800000c7ab9 */ /* 0x000fe20000000a00 */
[----:B------:R-:W-:Y:S01]  /*a710*/  UIADD3.X UR4, URZ, ~UR4, URZ, UP0, !UPT ;  /* 0x800000043f047290 */ /* 0x000fe200087fe43f */
[----:B------:R-:W-:Y:S01]  /*a720*/  UMOV UR10, UR16 ;  /* 0x00000010000a7c82 */ /* 0x000fe20008000000 */
[----:B------:R-:W-:-:S02]  /*a730*/  UMOV UR11, UR17 ;  /* 0x00000011000b7c82 */ /* 0x000fc40008000000 */
[----:B------:R-:W0:Y:S01]  /*a740*/  F2I.U32.TRUNC.NTZ R0, R0 ;  /* 0x0000000000007305 */ /* 0x000e22000020f000 */
[----:B------:R-:W-:Y:S02]  /*a750*/  UIMAD UR4, UR4, UR12, URZ ;  /* 0x0000000c040472a4 */ /* 0x000fe4000f8e023f */
[----:B------:R-:W-:Y:S02]  /*a760*/  UIMAD.WIDE.U32 UR10, UR9, UR12, UR10 ;  /* 0x0000000c090a72a5 */ /* 0x000fe4000f8e000a */
[----:B------:R-:W-:Y:S01]  /*a770*/  UIMAD UR9, UR9, UR13, UR4 ;  /* 0x0000000d090972a4 */ /* 0x000fe2000f8e0204 */
[----:B------:R-:W-:Y:S01]  /*a780*/  ULDC UR22, c[0x0][0x658] ;  /* 0x0001960000167ab9 */ /* 0x000fe20000000800 */
[----:B------:R-:W-:Y:S02]  /*a790*/  UMOV UR12, 0xffffffff ;  /* 0xffffffff000c7882 */ /* 0x000fe40000000000 */
[----:B------:R-:W-:Y:S01]  /*a7a0*/  UIADD3 UR11, UR11, UR9, URZ ;  /* 0x000000090b0b7290 */ /* 0x000fe2000fffe03f */
[----:B------:R-:W-:Y:S01]  /*a7b0*/  ULDC UR13, c[0x0][0x618] ;  /* 0x00018600000d7ab9 */ /* 0x000fe20000000800 */
[----:B------:R-:W-:Y:S01]  /*a7c0*/  ULDC.64 UR4, c[0x0][0x640] ;  /* 0x0001900000047ab9 */ /* 0x000fe20000000a00 */
[----:B------:R-:W-:Y:S01]  /*a7d0*/  USHF.L.U32 UR18, UR12, UR22, URZ ;  /* 0x000000160c127299 */ /* 0x000fe2000800063f */
[----:B------:R-:W-:Y:S01]  /*a7e0*/  ISETP.NE.U32.AND P0, PT, RZ, UR4, PT ;  /* 0x00000004ff007c0c */ /* 0x000fe2000bf05070 */
[----:B------:R-:W-:Y:S01]  /*a7f0*/  USHF.R.U64 UR12, UR10, UR13, UR11 ;  /* 0x0000000d0a0c7299 */ /* 0x000fe2000800120b */
[----:B0-----:R-:W-:Y:S01]  /*a800*/  R2UR UR16, R0 ;  /* 0x00000000001072ca */ /* 0x001fe200000e0000 */
[----:B------:R-:W-:Y:S01]  /*a810*/  USHF.R.U32.HI UR10, URZ, UR13, UR11 ;  /* 0x0000000d3f0a7299 */ /* 0x000fe2000801160b */
[----:B------:R-:W-:Y:S01]  /*a820*/  ISETP.NE.AND.EX P0, PT, RZ, UR5, PT, P0 ;  /* 0x00000005ff007c0c */ /* 0x000fe2000bf05300 */
[----:B------:R-:W-:Y:S01]  /*a830*/  ULDC UR17, c[0x0][0x608] ;  /* 0x0001820000117ab9 */ /* 0x000fe20000000800 */
[----:B------:R-:W-:-:S02]  /*a840*/  ULOP3.LUT UR23, URZ, UR18, URZ, 0x33, !UPT ;  /* 0x000000123f177292 */ /* 0x000fc4000f8e333f */
[----:B------:R-:W-:Y:S02]  /*a850*/  USHF.R.U64 UR18, UR12, UR17, UR10 ;  /* 0x000000110c127299 */ /* 0x000fe4000800120a */
[----:B------:R-:W-:Y:S01]  /*a860*/  USHF.R.U32.HI UR10, URZ, UR17, UR10 ;  /* 0x000000113f0a7299 */ /* 0x000fe2000801160a */
[----:B------:R-:W-:Y:S01]  /*a870*/  UMOV UR20, 0x1 ;  /* 0x0000000100147882 */ /* 0x000fe20000000000 */
[----:B------:R-:W-:Y:S02]  /*a880*/  UIADD3 UR14, -UR14, URZ, URZ ;  /* 0x0000003f0e0e7290 */ /* 0x000fe4000fffe13f */
[----:B------:R-:W-:Y:S02]  /*a890*/  USHF.L.U32 UR13, UR20, UR22, URZ ;  /* 0x00000016140d7299 */ /* 0x000fe4000800063f */
[----:B------:R-:W-:Y:S01]  /*a8a0*/  USHF.R.U64 UR20, UR18, UR22, UR10 ;  /* 0x0000001612147299 */ /* 0x000fe2000800120a */
[----:B------:R-:W-:Y:S01]  /*a8b0*/  ULDC UR15, c[0x0][0x144] ;  /* 0x00005100000f7ab9 */ /* 0x000fe20000000800 */
[----:B------:R-:W-:Y:S01]  /*a8c0*/  ULDC UR8, c[0x0][0x600] ;  /* 0x0001800000087ab9 */ /* 0x000fe20000000800 */
[----:B------:R-:W-:-:S02]  /*a8d0*/  UIADD3 UR21, -UR16, URZ, URZ ;  /* 0x0000003f10157290 */ /* 0x000fc4000fffe13f */
[----:B------:R-:W-:Y:S02]  /*a8e0*/  USHF.R.U32.HI UR17, URZ, UR22, UR10 ;  /* 0x000000163f117299 */ /* 0x000fe4000801160a */
[----:B------:R-:W-:Y:S02]  /*a8f0*/  UIADD3 UR9, UR8, -0x1, URZ ;  /* 0xffffffff08097890 */ /* 0x000fe4000fffe03f */
[----:B------:R-:W-:Y:S01]  /*a900*/  UIMAD UR22, UR15, UR14, UR7 ;  /* 0x0000000e0f1672a4 */ /* 0x000fe2000f8e0207 */
[----:B------:R-:W-:Y:S01]  /*a910*/  ULDC UR26, c[0x0][0x148] ;  /* 0x00005200001a7ab9 */ /* 0x000fe20000000800 */
[----:B------:R-:W-:Y:S01]  /*a920*/  ULDC UR24, c[0x0][0x648] ;  /* 0x0001920000187ab9 */ /* 0x000fe20000000800 */
[----:B------:R-:W-:Y:S01]  /*a930*/  ULDC UR25, c[0x0][0x638] ;  /* 0x00018e0000197ab9 */ /* 0x000fe20000000800 */
        /* <DEDUP_REMOVED lines=12> */
.L_x_292:
[----:B------:R-:W-:Y:S01]  /*aa00*/  UISETP.NE.AND UP0, UPT, UR40, URZ, UPT ;  /* 0x0000003f2800728c */ /* 0x000fe2000bf05270 */
[----:B------:R-:W-:Y:S01]  /*aa10*/  IMAD.MOV.U32 R0, RZ, RZ, 0x1 ;  /* 0x00000001ff007424 */ /* 0x000fe200078e00ff */
[----:B------:R-:W-:Y:S01]  /*aa20*/  USHF.R.U64 UR4, UR16, UR24, UR17 ;  /* 0x0000001810047299 */ /* 0x000fe20008001211 */
[----:B------:R-:W-:Y:S01]  /*aa30*/  IMAD.U32 R19, RZ, RZ, UR6 ;  /* 0x00000006ff137e24 */ /* 0x000fe2000f8e00ff */
[----:B------:R-:W-:Y:S02]  /*aa40*/  ULOP3.LUT UR18, UR18, UR23, URZ, 0xc0, !UPT ;  /* 0x0000001712127292 */ /* 0x000fe4000f8ec03f */
[----:B------:R-:W-:Y:S02]  /*aa50*/  UIADD3 UR5, -UR4, URZ, URZ ;  /* 0x0000003f04057290 */ /* 0x000fe4000fffe13f */
[----:B------:R-:W-:Y:S02]  /*aa60*/  ULOP3.LUT UR9, UR12, UR9, URZ, 0xc0, !UPT ;  /* 0x000000090c097292 */ /* 0x000fe4000f8ec03f */
[----:B------:R-:W-:-:S02]  /*aa70*/  UIMAD UR4, UR13, UR4, UR18 ;  /* 0x000000040d0472a4 */ /* 0x000fc4000f8e0212 */
[----:B------:R-:W-:Y:S02]  /*aa80*/  @UP0 UIMAD UR22, UR26, UR21, UR19 ;  /* 0x000000151a1602a4 */ /* 0x000fe4000f8e0213 */
[----:B------:R-:W-:Y:S01]  /*aa90*/  UIMAD UR5, UR5, UR25, UR20 ;  /* 0x00000019050572a4 */ /* 0x000fe2000f8e0214 */
[----:B------:R-:W-:Y:S02]  /*aaa0*/  ULDC UR7, c[0x0][0x610] ;  /* 0x0001840000077ab9 */ /* 0x000fe40000000800 */
[----:B------:R-:W-:Y:S02]  /*aab0*/  UIMAD UR4, UR4, UR7, UR22 ;  /* 0x00000007040472a4 */ /* 0x000fe4000f8e0216 */
[----:B------:R-:W-:-:S04]  /*aac0*/  UIMAD UR5, UR5, UR8, UR9 ;  /* 0x00000008050572a4 */ /* 0x000fc8000f8e0209 */
[----:B------:R-:W-:Y:S02]  /*aad0*/  USEL UR7, UR5, UR4, !UP0 ;  /* 0x0000000405077287 */ /* 0x000fe4000c000000 */
[----:B------:R-:W-:-:S04]  /*aae0*/  USEL UR4, UR4, UR5, !UP0 ;  /* 0x0000000504047287 */ /* 0x000fc8000c000000 */
[----:B------:R-:W-:Y:S02]  /*aaf0*/  IMAD.U32 R2, RZ, RZ, UR7 ;  /* 0x00000007ff027e24 */ /* 0x000fe4000f8e00ff */
[----:B------:R-:W-:-:S07]  /*ab00*/  IMAD.U32 R18, RZ, RZ, UR4 ;  /* 0x00000004ff127e24 */ /* 0x000fce000f8e00ff */
.L_x_290:
[----:B------:R-:W-:Y:S02]  /*ab10*/  LOP3.LUT P0, RZ, R0, 0xff, RZ, 0xc0, !PT ;  /* 0x000000ff00ff7812 */ /* 0x000fe4000780c0ff */
[----:B------:R-:W-:-:S11]  /*ab20*/  LOP3.LUT R170, R170, 0x1, RZ, 0x3c, !PT ;  /* 0x00000001aaaa7812 */ /* 0x000fd600078e3cff */
[----:B------:R-:W-:Y:S05]  /*ab30*/  @P0 BRA `(.L_x_293) ;  /* 0xffffff6800f80947 */ /* 0x000fea000383ffff */
[----:B------:R-:W-:Y:S05]  /*ab40*/  EXIT ;  /* 0x000000000000794d */ /* 0x000fea0003800000 */
.L_x_16:
[----:B------:R-:W-:-:S08]  /*ab50*/  ISETP.NE.AND P0, PT, RZ, UR6, PT ;  /* 0x00000006ff007c0c */ /* 0x000fd0000bf05270 */
[----:B-----5:R-:W0:-:S00]  /*ab60*/  USETMAXREG.DEALLOC.CTAPOOL 0x28 ;  /* 0x00000028000079c8 */ /* 0x020e0000080e0500 */
[----:B------:R-:W-:Y:S05]  /*ab70*/  @P0 EXIT ;  /* 0x000000000000094d */ /* 0x000fea0003800000 */
[----:B0-----:R-:W-:Y:S01]  /*ab80*/  LOP3.LUT P0, RZ, R0, 0xff, RZ, 0xc0, !PT ;  /* 0x000000ff00ff7812 */ /* 0x001fe2000780c0ff */
[----:B------:R-:W-:Y:S02]  /*ab90*/  IMAD.MOV.U32 R8, RZ, RZ, 0x1 ;  /* 0x00000001ff087424 */ /* 0x000fe400078e00ff */
[----:B------:R-:W-:-:S10]  /*aba0*/  IMAD.MOV.U32 R0, RZ, RZ, RZ ;  /* 0x000000ffff007224 */ /* 0x000fd400078e00ff */
[----:B------:R-:W-:Y:S05]  /*abb0*/  @!P0 BRA `(.L_x_294) ;  /* 0x0000000c00648947 */ /* 0x000fea0003800000 */
[----:B------:R-:W0:Y:S01]  /*abc0*/  S2UR UR8, SR_CgaCtaId ;  /* 0x00000000000879c3 */ /* 0x000e220000008800 */
[----:B------:R-:W-:Y:S01]  /*abd0*/  LOP3.LUT P0, RZ, R3, 0x1f, RZ, 0xc0, !PT ;  /* 0x0000001f03ff7812 */ /* 0x000fe2000780c0ff */
[----:B------:R-:W-:Y:S01]  /*abe0*/  ULDC UR5, c[0x0][0x658] ;  /* 0x0001960000057ab9 */ /* 0x000fe20000000800 */
[----:B------:R-:W-:Y:S01]  /*abf0*/  UMOV UR6, 0xffffffff ;  /* 0xffffffff00067882 */ /* 0x000fe20000000000 */
[----:B------:R-:W-:Y:S01]  /*ac00*/  BSSY B0, `(.L_x_294) ;  /* 0x00000d4000007945 */ /* 0x000fe20003800000 */
[----:B------:R-:W-:Y:S01]  /*ac10*/  USHF.L.U32 UR6, UR6, UR5, URZ ;  /* 0x0000000506067299 */ /* 0x000fe2000800063f */
[C---:B------:R-:W-:Y:S01]  /*ac20*/  ISETP.NE.AND P3, PT, R4.reuse, RZ, PT ;  /* 0x000000ff0400720c */ /* 0x040fe20003f65270 */
[----:B------:R-:W-:Y:S01]  /*ac30*/  IMAD.MOV.U32 R10, RZ, RZ, 0x1 ;  /* 0x00000001ff0a7424 */ /* 0x000fe200078e00ff */
[----:B------:R-:W-:Y:S01]  /*ac40*/  ISETP.NE.OR P0, PT, R4, RZ, !P0 ;  /* 0x000000ff0400720c */ /* 0x000fe20004705670 */
[----:B------:R-:W-:Y:S01]  /*ac50*/  IMAD.MOV.U32 R8, RZ, RZ, 0x1 ;  /* 0x00000001ff087424 */ /* 0x000fe200078e00ff */
[----:B------:R-:W-:Y:S01]  /*ac60*/  ULDC UR4, c[0x0][0x600] ;  /* 0x0001800000047ab9 */ /* 0x000fe20000000800 */
[----:B------:R-:W-:Y:S01]  /*ac70*/  IMAD.MOV.U32 R0, RZ, RZ, RZ ;  /* 0x000000ffff007224 */ /* 0x000fe200078e00ff */
[----:B------:R-:W-:Y:S01]  /*ac80*/  UMOV UR7, 0x1 ;  /* 0x0000000100077882 */ /* 0x000fe20000000000 */
[----:B------:R-:W-:-:S02]  /*ac90*/  UIADD3 UR21, UR37, 0x1, URZ ;  /* 0x0000000125157890 */ /* 0x000fc4000fffe03f */
[----:B------:R-:W-:Y:S02]  /*aca0*/  ULOP3.LUT UR13, UR42, 0x2, URZ, 0xfc, !UPT ;  /* 0x000000022a0d7892 */ /* 0x000fe4000f8efc3f */
[----:B------:R-:W-:Y:S02]  /*acb0*/  UIADD3 UR4, UR4, -0x1, URZ ;  /* 0xffffffff04047890 */ /* 0x000fe4000fffe03f */
[----:B------:R-:W-:Y:S02]  /*acc0*/  USHF.L.U32 UR5, UR7, UR5, URZ ;  /* 0x0000000507057299 */ /* 0x000fe4000800063f */
[----:B------:R-:W-:Y:S01]  /*acd0*/  ULOP3.LUT UR6, URZ, UR6, URZ, 0x33, !UPT ;  /* 0x000000063f067292 */ /* 0x000fe2000f8e333f */
[----:B------:R-:W-:Y:S01]  /*ace0*/  ULDC.64 UR30, c[0x0][0x198] ;  /* 0x00006600001e7ab9 */ /* 0x000fe20000000a00 */
[----:B0-----:R-:W-:-:S10]  /*acf0*/  IMAD.U32 R9, RZ, RZ, UR8 ;  /* 0x00000008ff097e24 */ /* 0x001fd4000f8e00ff */
.L_x_306:
[----:B------:R-:W-:-:S03]  /*ad00*/  UMOV UR7, 0xffffffff ;  /* 0xffffffff00077882 */ /* 0x000fc60000000000 */
[----:B------:R-:W-:Y:S05]  /*ad10*/  BRA.DIV UR7, `(.L_x_295) ;  /* 0x0000001207247947 */ /* 0x000fea000b800000 */
[----:B------:R-:W-:-:S13]  /*ad20*/  ELECT P6, URZ, PT ;  /* 0x00000000003f782f */ /* 0x000fda00038c0000 */
.L_x_319:
[----:B------:R-:W0:Y:S01]  /*ad30*/  LDC R3, c[0x0][0x28c] ;  /* 0x0000a300ff037b82 */ /* 0x000e220000000800 */
[----:B------:R-:W-:Y:S01]  /*ad40*/  BSSY B1, `(.L_x_296) ;  /* 0x0000049000017945 */ /* 0x000fe20003800000 */
[----:B0-----:R-:W-:-:S13]  /*ad50*/  ISETP.LT.OR P6, PT, R3, 0x1, !P6 ;  /* 0x000000010300780c */ /* 0x001fda00077c1670 */
[----:B------:R-:W-:Y:S05]  /*ad60*/  @P6 BRA `(.L_x_297) ;  /* 0x0000000400186947 */ /* 0x000fea0003800000 */
[----:B------:R-:W-:Y:S02]  /*ad70*/  IMAD R9, R18, 0x2, R9 ;  /* 0x0000000212097824 */ /* 0x000fe400078e0209 */
[----:B------:R-:W-:Y:S02]  /*ad80*/  IMAD.SHL.U32 R6, R2, 0x100, RZ ;  /* 0x0000010002067824 */ /* 0x000fe400078e00ff */
[----:B------:R-:W-:Y:S02]  /*ad90*/  IMAD.MOV.U32 R13, RZ, RZ, RZ ;  /* 0x000000ffff0d7224 */ /* 0x000fe400078e00ff */
[----:B------:R-:W-:Y:S02]  /*ada0*/  IMAD.U32 R14, RZ, RZ, UR21 ;  /* 0x00000015ff0e7e24 */ /* 0x000fe4000f8e00ff */
[----:B------:R-:W-:Y:S02]  /*adb0*/  IMAD.MOV.U32 R2, RZ, RZ, R8 ;  /* 0x000000ffff027224 */ /* 0x000fe400078e0008 */
[----:B------:R-:W-:-:S02]  /*adc0*/  IMAD.MOV.U32 R4, RZ, RZ, R0 ;  /* 0x000000ffff047224 */ /* 0x000fc400078e0000 */
[----:B------:R-:W-:-:S07]  /*add0*/  IMAD.SHL.U32 R7, R9, 0x20, RZ ;  /* 0x0000002009077824 */ /* 0x000fce00078e00ff */
.L_x_301:
[----:B------:R-:W0:Y:S01]  /*ade0*/  S2UR UR7, SR_CgaCtaId ;  /* 0x00000000000779c3 */ /* 0x000e220000008800 */
[----:B------:R-:W-:Y:S02]  /*adf0*/  MOV R12, 0x400 ;  /* 0x00000400000c7802 */ /* 0x000fe40000000f00 */
[----:B------:R-:W-:-:S05]  /*ae00*/  SHF.L.U32 R3, R2, 0x1f, RZ ;  /* 0x0000001f02037819 */ /* 0x000fca00000006ff */
[----:B------:R-:W1:Y:S01]  /*ae10*/  @!P3 LDC R5, c[0x0][0x500] ;  /* 0x00014000ff05bb82 */ /* 0x000e620000000800 */
[----:B0-----:R-:W-:-:S05]  /*ae20*/  IMAD.U32 R9, RZ, RZ, UR7 ;  /* 0x00000007ff097e24 */ /* 0x001fca000f8e00ff */
[----:B------:R-:W-:-:S05]  /*ae30*/  LEA R11, R9, R12, 0x18 ;  /* 0x0000000c090b7211 */ /* 0x000fca00078ec0ff */
[----:B------:R-:W-:-:S04]  /*ae40*/  IMAD R12, R4, 0x8, R11 ;  /* 0x00000008040c7824 */ /* 0x000fc800078e020b */
[----:B------:R-:W0:Y:S02]  /*ae50*/  SYNCS.PHASECHK.TRANS64.TRYWAIT P1, [R12+URZ+0x20], R3 ;  /* 0x000020030c0075a7 */ /* 0x000e24000802017f */
[----:B01----:R-:W-:Y:S05]  /*ae60*/  @!P1 BRA `(.L_x_298) ;  /* 0x0000000c00f09947 */ /* 0x003fea0003800000 */
.L_x_320:
[----:B------:R-:W-:Y:S01]  /*ae70*/  UPRMT UR7, UR13, 0x9910, URZ ;  /* 0x000099100d077896 */ /* 0x000fe2000800003f */
[----:B------:R1:W-:Y:S03]  /*ae80*/  @!P3 SYNCS.ARRIVE.TRANS64 RZ, [R12+URZ], R5 ;  /* 0x000000050cffb9a7 */ /* 0x0003e6000800003f */
[----:B------:R-:W-:-:S06]  /*ae90*/  UISETP.NE.AND UP0, UPT, UR7, 0x2, UPT ;  /* 0x000000020700788c */ /* 0x000fcc000bf05270 */
[----:B------:R-:W-:-:S13]  /*aea0*/  PLOP3.LUT P1, PT, PT, PT, UP0, 0x80, 0x0 ;  /* 0x000000000000781c */ /* 0x000fda0003f2f008 */
[----:B-1----:R-:W-:Y:S05]  /*aeb0*/  @P1 BRA `(.L_x_299) ;  /* 0x0000000000041947 */ /* 0x002fea0003800000 */
[----:B------:R-:W-:Y:S01]  /*aec0*/  BPT.TRAP 0x1 ;  /* 0x000000040000795c */ /* 0x000fe20000300000 */
.L_x_299:
[----:B------:R-:W-:Y:S05]  /*aed0*/  @P0 BRA `(.L_x_300) ;  /* 0x0000000000040947 */ /* 0x000fea0003800000 */
[----:B------:R-:W-:Y:S01]  /*aee0*/  BPT.TRAP 0x1 ;  /* 0x000000040000795c */ /* 0x000fe20000300000 */
.L_x_300:
[----:B0-----:R-:W-:Y:S01]  /*aef0*/  IMAD R3, R4, 0x4, R9 ;  /* 0x0000000404037824 */ /* 0x001fe200078e0209 */
[----:B------:R-:W-:Y:S01]  /*af00*/  R2UR UR34, R13 ;  /* 0x000000000d2272ca */ /* 0x000fe200000e0000 */
[----:B------:R-:W-:Y:S01]  /*af10*/  VIADD R14, R14, 0xffffffff ;  /* 0xffffffff0e0e7836 */ /* 0x000fe20000000000 */
[----:B------:R-:W-:Y:S01]  /*af20*/  R2UR UR33, R12 ;  /* 0x000000000c2172ca */ /* 0x000fe200000e0000 */
[----:B------:R-:W-:Y:S01]  /*af30*/  IMAD.SHL.U32 R3, R3, 0x800, RZ ;  /* 0x0000080003037824 */ /* 0x000fe200078e00ff */
[----:B------:R-:W-:Y:S01]  /*af40*/  R2UR UR36, R19 ;  /* 0x00000000132472ca */ /* 0x000fe200000e0000 */
[----:B------:R-:W-:Y:S01]  /*af50*/  UIADD3 UR14, UP0, UR30, 0xf0, URZ ;  /* 0x000000f01e0e7890 */ /* 0x000fe2000ff1e03f */
[----:B------:R-:W-:Y:S01]  /*af60*/  R2UR UR35, R7 ;  /* 0x00000000072372ca */ /* 0x000fe200000e0000 */
[--C-:B------:R-:W-:Y:S01]  /*af70*/  IMAD R3, R3, 0x2, R11.reuse ;  /* 0x0000000203037824 */ /* 0x100fe200078e020b */
[----:B------:R-:W-:Y:S01]  /*af80*/  R2UR UR19, R6 ;  /* 0x00000000061372ca */ /* 0x000fe200000e0000 */
[----:B------:R-:W-:Y:S01]  /*af90*/  IMAD R11, R4, 0x10000, R11 ;  /* 0x00010000040b7824 */ /* 0x000fe200078e020b */
[----:B------:R-:W-:Y:S01]  /*afa0*/  UIADD3 UR44, UP1, UR30, 0x1f0, URZ ;  /* 0x000001f01e2c7890 */ /* 0x000fe2000ff3e03f */
[----:B------:R-:W-:Y:S01]  /*afb0*/  ISETP.GT.AND P2, PT, R14, 0x1, PT ;  /* 0x000000010e00780c */ /* 0x000fe20003f44270 */
[----:B------:R-:W-:Y:S01]  /*afc0*/  UIADD3.X UR15, URZ, UR31, URZ, UP0, !UPT ;  /* 0x0000001f3f0f7290 */ /* 0x000fe200087fe43f */
[----:B------:R-:W-:Y:S01]  /*afd0*/  R2UR UR24, R3 ;  /* 0x00000000031872ca */ /* 0x000fe200000e0000 */
[----:B------:R-:W-:Y:S01]  /*afe0*/  UIADD3 UR26, UR34, 0x40, URZ ;  /* 0x00000040221a7890 */ /* 0x000fe2000fffe03f */
[----:B------:R-:W-:Y:S01]  /*aff0*/  R2UR UR8, R11 ;  /* 0x000000000b0872ca */ /* 0x000fe200000e0000 */
[----:B------:R-:W-:Y:S01]  /*b000*/  UIADD3.X UR45, URZ, UR31, URZ, UP1, !UPT ;  /* 0x0000001f3f2d7290 */ /* 0x000fe20008ffe43f */
[----:B------:R-:W-:Y:S01]  /*b010*/  VIADD R4, R4, 0x1 ;  /* 0x0000000104047836 */ /* 0x000fe20000000000 */
[----:B------:R-:W-:Y:S01]  /*b020*/  UMOV UR7, 0x30000 ;  /* 0x0003000000077882 */ /* 0x000fe20000000000 */
[----:B------:R-:W-:Y:S01]  /*b030*/  UMOV UR22, 0x0 ;  /* 0x0000000000167882 */ /* 0x000fe20000000000 */
[----:B------:R-:W-:Y:S01]  /*b040*/  UMOV UR23, 0x10000000 ;  /* 0x1000000000177882 */ /* 0x000fe20000000000 */
[----:B------:R-:W-:Y:S01]  /*b050*/  UMOV UR25, UR33 ;  /* 0x0000002100197c82 */ /* 0x000fe20008000000 */
[----:B------:R-:W-:Y:S01]  /*b060*/  ISETP.NE.AND P1, PT, R4, 0x4, PT ;  /* 0x000000040400780c */ /* 0x000fe20003f25270 */
[----:B------:R-:W-:Y:S01]  /*b070*/  UMOV UR28, UR36 ;  /* 0x00000024001c7c82 */ /* 0x000fe20008000000 */
[----:B------:R-:W-:Y:S01]  /*b080*/  UMOV UR27, UR35 ;  /* 0x00000023001b7c82 */ /* 0x000fe20008000000 */
[----:B------:R-:W-:Y:S01]  /*b090*/  UMOV UR17, UR33 ;  /* 0x0000002100117c82 */ /* 0x000fe20008000000 */
[----:B------:R-:W-:Y:S01]  /*b0a0*/  UIADD3 UR32, UR24, 0x180, URZ ;  /* 0x0000018018207890 */ /* 0x000fe2000fffe03f */
[----:B------:R-:W-:Y:S01]  /*b0b0*/  SEL R3, RZ, 0x1, P1 ;  /* 0x00000001ff037807 */ /* 0x000fe20000800000 */
[----:B------:R-:W-:Y:S01]  /*b0c0*/  UIADD3 UR24, UR24, 0x2180, URZ ;  /* 0x0000218018187890 */ /* 0x000fe2000fffe03f */
[----:B------:R-:W-:Y:S01]  /*b0d0*/  VIADD R13, R13, 0x80 ;  /* 0x000000800d0d7836 */ /* 0x000fe20000000000 */
[----:B------:R-:W-:Y:S01]  /*b0e0*/  UIADD3 UR16, UR8, 0x10180, URZ ;  /* 0x0001018008107890 */ /* 0x000fe2000fffe03f */
[----:B------:R-:W-:Y:S01]  /*b0f0*/  LOP3.LUT R2, R2, R3, RZ, 0x3c, !PT ;  /* 0x0000000302027212 */ /* 0x000fe200078e3cff */
[----:B------:R-:W-:Y:S01]  /*b100*/  UIADD3 UR8, UR8, 0x18180, URZ ;  /* 0x0001818008087890 */ /* 0x000fe2000fffe03f */
[----:B------:R-:W-:Y:S01]  /*b110*/  SEL R4, R4, RZ, P1 ;  /* 0x000000ff04047207 */ /* 0x000fe20000800000 */
[----:B------:R-:W-:Y:S01]  /*b120*/  UMOV UR18, UR34 ;  /* 0x0000002200127c82 */ /* 0x000fe20008000000 */
[----:B------:R-:W-:Y:S01]  /*b130*/  UMOV UR20, UR36 ;  /* 0x0000002400147c82 */ /* 0x000fe20008000000 */
[----:B------:R0:W-:Y:S01]  /*b140*/  UTMALDG.3D.MULTICAST [UR32], [UR14], UR7, desc[UR22] ;  /* 0x000016200e0073b4 */ /* 0x0001e20008011807 */
[----:B------:R-:W-:Y:S01]  /*b150*/  UMOV UR9, UR33 ;  /* 0x0000002100097c82 */ /* 0x000fe20008000000 */
[----:B------:R-:W-:Y:S01]  /*b160*/  UMOV UR11, UR19 ;  /* 0x00000013000b7c82 */ /* 0x000fe20008000000 */
[----:B------:R-:W-:Y:S01]  /*b170*/  UMOV UR12, UR36 ;  /* 0x00000024000c7c82 */ /* 0x000fe20008000000 */
[----:B------:R-:W-:Y:S01]  /*b180*/  UMOV UR10, UR26 ;  /* 0x0000001a000a7c82 */ /* 0x000fe20008000000 */
[----:B------:R0:W-:Y:S01]  /*b190*/  UTMALDG.3D.MULTICAST [UR24], [UR14], UR7, desc[UR22] ;  /* 0x000016180e0073b4 */ /* 0x0001e20008011807 */
[----:B------:R0:W-:Y:S01]  /*b1a0*/  UTMALDG.3D [UR16], [UR44], desc[UR22] ;  /* 0x000016102c0075b4 */ /* 0x0001e20008011000 */
[----:B------:R0:W-:Y:S02]  /*b1b0*/  UTMALDG.3D [UR8], [UR44], desc[UR22] ;  /* 0x000016082c0075b4 */ /* 0x0001e40008011000 */
[----:B0-----:R-:W-:Y:S05]  /*b1c0*/  @P2 BRA `(.L_x_301) ;  /* 0xfffffffc00042947 */ /* 0x001fea000383ffff */
.L_x_297:
[----:B------:R-:W-:Y:S05]  /*b1d0*/  BSYNC B1 ;  /* 0x0000000000017941 */ /* 0x000fea0003800000 */
.L_x_296:
[----:B------:R-:W-:Y:S01]  /*b1e0*/  LOP3.LUT P4, RZ, R10, 0xff, RZ, 0xc0, !PT ;  /* 0x000000ff0aff7812 */ /* 0x000fe2000788c0ff */
[----:B------:R-:W-:Y:S01]  /*b1f0*/  VIADD R0, R0, UR37 ;  /* 0x0000002500007c36 */ /* 0x000fe20008000000 */
[----:B------:R-:W-:Y:S01]  /*b200*/  ULDC.64 UR8, c[0x0][0x650] ;  /* 0x0001940000087ab9 */ /* 0x000fe20000000a00 */
[----:B------:R-:W-:Y:S01]  /*b210*/  IMAD.U32 R3, RZ, RZ, UR37 ;  /* 0x00000025ff037e24 */ /* 0x000fe2000f8e00ff */
[----:B------:R-:W-:Y:S01]  /*b220*/  BSSY B1, `(.L_x_302) ;  /* 0x000006f000017945 */ /* 0x000fe20003800000 */
[----:B------:R-:W-:Y:S01]  /*b230*/  IMAD.MOV.U32 R18, RZ, RZ, -0x1 ;  /* 0xffffffffff127424 */ /* 0x000fe200078e00ff */
[----:B------:R-:W-:Y:S01]  /*b240*/  SHF.R.U32.HI R2, RZ, 0x2, R0 ;  /* 0x00000002ff027819 */ /* 0x000fe20000011600 */
[----:B------:R-:W-:Y:S01]  /*b250*/  IMAD.MOV.U32 R19, RZ, RZ, -0x1 ;  /* 0xffffffffff137424 */ /* 0x000fe200078e00ff */
[----:B------:R-:W-:Y:S02]  /*b260*/  ISETP.GT.U32.AND P1, PT, R0, 0x3, PT ;  /* 0x000000030000780c */ /* 0x000fe40003f24070 */
[----:B------:R-:W-:-:S02]  /*b270*/  LOP3.LUT R2, R2, 0x1, RZ, 0xc0, !PT ;  /* 0x0000000102027812 */ /* 0x000fc400078ec0ff */
[C---:B------:R-:W-:Y:S01]  /*b280*/  ISETP.LT.U32.AND P1, PT, R3.reuse, 0x4, P1 ;  /* 0x000000040300780c */ /* 0x040fe20000f21070 */
[----:B------:R-:W0:Y:S01]  /*b290*/  @P4 S2R R9, SR_CgaCtaId ;  /* 0x0000000000094919 */ /* 0x000e220000008800 */
[----:B------:R-:W-:Y:S02]  /*b2a0*/  @P4 MOV R4, 0x400 ;  /* 0x0000040000044802 */ /* 0x000fe40000000f00 */
[----:B------:R-:W-:Y:S02]  /*b2b0*/  ISETP.NE.U32.AND P2, PT, R2, 0x1, PT ;  /* 0x000000010200780c */ /* 0x000fe40003f45070 */
[----:B------:R-:W-:Y:S02]  /*b2c0*/  LOP3.LUT R0, R0, 0x3, RZ, 0xc0, !PT ;  /* 0x0000000300007812 */ /* 0x000fe400078ec0ff */
[----:B------:R-:W-:Y:S02]  /*b2d0*/  ISETP.GT.U32.AND P2, PT, R3, 0x3, !P2 ;  /* 0x000000030300780c */ /* 0x000fe40005744070 */
[----:B------:R-:W-:-:S02]  /*b2e0*/  SEL R3, RZ, 0x1, !P1 ;  /* 0x00000001ff037807 */ /* 0x000fc40004800000 */
[----:B------:R-:W-:Y:S02]  /*b2f0*/  SEL R2, RZ, 0x1, !P2 ;  /* 0x00000001ff027807 */ /* 0x000fe40005000000 */
[----:B------:R-:W-:Y:S02]  /*b300*/  PRMT R10, RZ, 0x7610, R10 ;  /* 0x00007610ff0a7816 */ /* 0x000fe4000000000a */
[--C-:B------:R-:W-:Y:S01]  /*b310*/  LOP3.LUT R8, R2, R8, R3.reuse, 0x96, !PT ;  /* 0x0000000802087212 */ /* 0x100fe200078e9603 */
[----:B------:R-:W-:Y:S01]  /*b320*/  IMAD.MOV.U32 R2, RZ, RZ, -0x1 ;  /* 0xffffffffff027424 */ /* 0x000fe200078e00ff */
[----:B------:R-:W-:Y:S02]  /*b330*/  PRMT R3, RZ, 0x7610, R3 ;  /* 0x00007610ff037816 */ /* 0x000fe40000000003 */
[----:B0-----:R-:W-:-:S04]  /*b340*/  @P4 LEA R4, R9, R4, 0x18 ;  /* 0x0000000409044211 */ /* 0x001fc800078ec0ff */
[----:B------:R0:W-:Y:S01]  /*b350*/  @P4 SYNCS.ARRIVE.TRANS64.A1T0 RZ, [R4+URZ+0x78], RZ ;  /* 0x000078ff04ff49a7 */ /* 0x0001e2000810003f */
[----:B------:R-:W-:-:S04]  /*b360*/  IADD3 R16, P4, R16, UR38, RZ ;  /* 0x0000002610107c10 */ /* 0x000fc8000ff9e0ff */
[----:B------:R-:W-:Y:S02]  /*b370*/  IADD3.X R17, R17, UR41, RZ, P4, !PT ;  /* 0x0000002911117c10 */ /* 0x000fe4000a7fe4ff */
[----:B------:R-:W-:-:S04]  /*b380*/  ISETP.GE.U32.AND P4, PT, R16, UR8, PT ;  /* 0x0000000810007c0c */ /* 0x000fc8000bf86070 */
[----:B------:R-:W-:-:S13]  /*b390*/  ISETP.GE.U32.AND.EX P1, PT, R17, UR9, PT, P4 ;  /* 0x0000000911007c0c */ /* 0x000fda000bf26140 */
[----:B0-----:R-:W-:Y:S05]  /*b3a0*/  @P1 BRA `(.L_x_303) ;  /* 0x0000000400581947 */ /* 0x001fea0003800000 */
[----:B------:R-:W0:Y:S01]  /*b3b0*/  S2UR UR7, SR_CTAID.X ;  /* 0x00000000000779c3 */ /* 0x000e220000002500 */
[----:B------:R-:W-:Y:S01]  /*b3c0*/  ULDC.64 UR8, c[0x0][0x628] ;  /* 0x00018a0000087ab9 */ /* 0x000fe20000000a00 */
[----:B------:R-:W-:Y:S01]  /*b3d0*/  ULDC UR10, c[0x0][0x150] ;  /* 0x00005400000a7ab9 */ /* 0x000fe20000000800 */
[----:B------:R-:W-:Y:S01]  /*b3e0*/  ISETP.NE.U32.AND P1, PT, RZ, UR8, PT ;  /* 0x00000008ff007c0c */ /* 0x000fe2000bf25070 */
[----:B------:R-:W-:Y:S01]  /*b3f0*/  ULDC UR11, c[0x0][0x630] ;  /* 0x00018c00000b7ab9 */ /* 0x000fe20000000800 */
[----:B------:R-:W-:Y:S01]  /*b400*/  ULDC UR14, c[0x0][0x154] ;  /* 0x00005500000e7ab9 */ /* 0x000fe20000000800 */
[----:B------:R-:W-:Y:S01]  /*b410*/  IMAD.MOV.U32 R2, RZ, RZ, R16 ;  /* 0x000000ffff027224 */ /* 0x000fe200078e0010 */
[----:B------:R-:W-:Y:S01]  /*b420*/  ISETP.NE.AND.EX P1, PT, RZ, UR9, PT, P1 ;  /* 0x00000009ff007c0c */ /* 0x000fe2000bf25310 */
[----:B------:R-:W1:Y:S01]  /*b430*/  S2UR UR12, SR_CTAID.Y ;  /* 0x00000000000c79c3 */ /* 0x000e620000002600 */
[----:B0-----:R-:W-:-:S05]  /*b440*/  I2FP.F32.U32 R3, UR7 ;  /* 0x0000000700037c45 */ /* 0x001fca0008201000 */
[----:B------:R-:W-:Y:S01]  /*b450*/  FMUL R12, R3, UR10 ;  /* 0x0000000a030c7c20 */ /* 0x000fe20008400000 */
[----:B------:R-:W-:-:S05]  /*b460*/  IMAD.MOV.U32 R3, RZ, RZ, R17 ;  /* 0x000000ffff037224 */ /* 0x000fca00078e0011 */
[----:B------:R-:W-:Y:S05]  /*b470*/  @!P1 BRA `(.L_x_304) ;  /* 0x0000000000289947 */ /* 0x000fea0003800000 */
[----:B------:R-:W-:Y:S02]  /*b480*/  ULDC UR10, c[0x0][0x634] ;  /* 0x00018d00000a7ab9 */ /* 0x000fe40000000800 */
[----:B------:R-:W-:-:S05]  /*b490*/  IADD3 R7, P1, R16, UR10, RZ ;  /* 0x0000000a10077c10 */ /* 0x000fca000ff3e0ff */
[----:B------:R-:W-:-:S04]  /*b4a0*/  IMAD.X R11, RZ, RZ, R17, P1 ;  /* 0x000000ffff0b7224 */ /* 0x000fc800008e0611 */
[----:B------:R-:W-:-:S04]  /*b4b0*/  IMAD.WIDE.U32 R4, R11, UR8, RZ ;  /* 0x000000080b047c25 */ /* 0x000fc8000f8e00ff */
[----:B------:R-:W-:-:S04]  /*b4c0*/  IMAD.WIDE.U32 R4, P1, R7, UR9, R4 ;  /* 0x0000000907047c25 */ /* 0x000fc8000f820004 */
[----:B------:R-:W-:-:S04]  /*b4d0*/  IMAD.WIDE.U32 R6, R7, UR8, RZ ;  /* 0x0000000807067c25 */ /* 0x000fc8000f8e00ff */
[----:B------:R-:W-:Y:S01]  /*b4e0*/  IMAD.X R3, RZ, RZ, RZ, P1 ;  /* 0x000000ffff037224 */ /* 0x000fe200008e06ff */
[----:B------:R-:W-:Y:S01]  /*b4f0*/  IADD3 RZ, P1, R7, R4, RZ ;  /* 0x0000000407ff7210 */ /* 0x000fe20007f3e0ff */
[----:B------:R-:W-:-:S04]  /*b500*/  IMAD.MOV.U32 R2, RZ, RZ, R5 ;  /* 0x000000ffff027224 */ /* 0x000fc800078e0005 */
[----:B------:R-:W-:-:S08]  /*b510*/  IMAD.WIDE.U32.X R2, R11, UR9, R2, P1 ;  /* 0x000000090b027c25 */ /* 0x000fd000088e0402 */
.L_x_304:
[--C-:B------:R-:W-:Y:S01]  /*b520*/  SHF.R.U64 R19, R2, UR11, R3.reuse ;  /* 0x0000000b02137c19 */ /* 0x100fe20008001203 */
[----:B------:R-:W0:Y:S01]  /*b530*/  F2I.U32.TRUNC.NTZ R12, R12 ;  /* 0x0000000c000c7305 */ /* 0x000e22000020f000 */
[----:B------:R-:W-:Y:S01]  /*b540*/  SHF.R.U32.HI R2, RZ, UR11, R3 ;  /* 0x0000000bff027c19 */ /* 0x000fe20008011603 */
[----:B------:R-:W-:Y:S01]  /*b550*/  ULDC.64 UR8, c[0x0][0x620] ;  /* 0x0001880000087ab9 */ /* 0x000fe20000000a00 */
[----:B------:R-:W-:Y:S01]  /*b560*/  IADD3 R5, P1, RZ, -R19, RZ ;  /* 0x80000013ff057210 */ /* 0x000fe20007f3e0ff */
[----:B------:R-:W2:Y:S01]  /*b570*/  LDC R11, c[0x0][0x610] ;  /* 0x00018400ff0b7b82 */ /* 0x000ea20000000800 */
[----:B-1----:R-:W-:Y:S01]  /*b580*/  I2FP.F32.U32 R4, UR12 ;  /* 0x0000000c00047c45 */ /* 0x002fe20008201000 */
[----:B------:R-:W-:Y:S01]  /*b590*/  ULDC UR11, c[0x0][0x658] ;  /* 0x00019600000b7ab9 */ /* 0x000fe20000000800 */
[----:B------:R-:W-:Y:S01]  /*b5a0*/  ULDC UR16, c[0x0][0x648] ;  /* 0x0001920000107ab9 */ /* 0x000fe20000000800 */
[----:B------:R-:W-:Y:S02]  /*b5b0*/  IMAD.X R2, RZ, RZ, ~R2, P1 ;  /* 0x000000ffff027224 */ /* 0x000fe400008e0e02 */
[----:B------:R-:W-:Y:S01]  /*b5c0*/  FMUL R6, R4, UR14 ;  /* 0x0000000e04067c20 */ /* 0x000fe20008400000 */
[----:B------:R-:W-:Y:S01]  /*b5d0*/  ULDC.64 UR14, c[0x0][0x640] ;  /* 0x00019000000e7ab9 */ /* 0x000fe20000000a00 */
[----:B------:R-:W-:Y:S01]  /*b5e0*/  IMAD R4, R2, UR8, RZ ;  /* 0x0000000802047c24 */ /* 0x000fe2000f8e02ff */
[----:B------:R-:W-:Y:S01]  /*b5f0*/  ISETP.NE.U32.AND P1, PT, RZ, UR14, PT ;  /* 0x0000000eff007c0c */ /* 0x000fe2000bf25070 */
[C---:B------:R-:W-:Y:S01]  /*b600*/  IMAD.WIDE.U32 R2, R5.reuse, UR8, R16 ;  /* 0x0000000805027c25 */ /* 0x040fe2000f8e0010 */
[----:B0-----:R-:W-:Y:S01]  /*b610*/  R2UR UR8, R12 ;  /* 0x000000000c0872ca */ /* 0x001fe200000e0000 */
[----:B------:R-:W0:Y:S01]  /*b620*/  F2I.U32.TRUNC.NTZ R6, R6 ;  /* 0x0000000600067305 */ /* 0x000e22000020f000 */
[----:B------:R-:W-:Y:S01]  /*b630*/  ISETP.NE.AND.EX P1, PT, RZ, UR15, PT, P1 ;  /* 0x0000000fff007c0c */ /* 0x000fe2000bf25310 */
[----:B------:R-:W-:Y:S01]  /*b640*/  IMAD R5, R5, UR9, R4 ;  /* 0x0000000905057c24 */ /* 0x000fe2000f8e0204 */
[----:B------:R-:W-:-:S03]  /*b650*/  ULDC UR9, c[0x0][0x618] ;  /* 0x0001860000097ab9 */ /* 0x000fc60000000800 */
[----:B------:R-:W-:-:S05]  /*b660*/  IMAD.IADD R3, R3, 0x1, R5 ;  /* 0x0000000103037824 */ /* 0x000fca00078e0205 */
[--C-:B------:R-:W-:Y:S02]  /*b670*/  SHF.R.U64 R12, R2, UR9, R3.reuse ;  /* 0x00000009020c7c19 */ /* 0x100fe40008001203 */
[----:B------:R-:W-:Y:S01]  /*b680*/  SHF.R.U32.HI R3, RZ, UR9, R3 ;  /* 0x00000009ff037c19 */ /* 0x000fe20008011603 */
[----:B------:R-:W-:Y:S01]  /*b690*/  ULDC UR9, c[0x0][0x608] ;  /* 0x0001820000097ab9 */ /* 0x000fe20000000800 */
[----:B0-----:R-:W-:Y:S02]  /*b6a0*/  R2UR UR10, R6 ;  /* 0x00000000060a72ca */ /* 0x001fe400000e0000 */
[--C-:B------:R-:W-:Y:S02]  /*b6b0*/  SHF.R.U64 R14, R12, UR9, R3.reuse ;  /* 0x000000090c0e7c19 */ /* 0x100fe40008001203 */
[----:B------:R-:W-:Y:S01]  /*b6c0*/  SHF.R.U32.HI R3, RZ, UR9, R3 ;  /* 0x00000009ff037c19 */ /* 0x000fe20008011603 */
[----:B------:R-:W-:-:S03]  /*b6d0*/  UIADD3 UR9, -UR8, URZ, URZ ;  /* 0x0000003f08097290 */ /* 0x000fc6000fffe13f */
[--C-:B------:R-:W-:Y:S01]  /*b6e0*/  SHF.R.U64 R18, R14, UR11, R3.reuse ;  /* 0x0000000b0e127c19 */ /* 0x100fe20008001203 */
[----:B------:R-:W-:Y:S01]  /*b6f0*/  ULDC UR8, c[0x0][0x144] ;  /* 0x0000510000087ab9 */ /* 0x000fe20000000800 */
[----:B------:R-:W-:-:S03]  /*b700*/  SHF.R.U32.HI R3, RZ, UR11, R3 ;  /* 0x0000000bff037c19 */ /* 0x000fc60008011603 */
[----:B------:R-:W-:Y:S01]  /*b710*/  IMAD.MOV.U32 R2, RZ, RZ, R18 ;  /* 0x000000ffff027224 */ /* 0x000fe200078e0012 */
[----:B------:R-:W-:Y:S06]  /*b720*/  @!P1 BRA `(.L_x_305) ;  /* 0x0000000000289947 */ /* 0x000fec0003800000 */
        /* <DEDUP_REMOVED lines=10> */
.L_x_305:
[----:B------:R-:W-:Y:S01]  /*b7d0*/  UISETP.NE.AND UP0, UPT, UR40, URZ, UPT ;  /* 0x0000003f2800728c */ /* 0x000fe2000bf05270 */
[----:B------:R-:W-:Y:S01]  /*b7e0*/  SHF.R.U64 R3, R2, UR16, R3 ;  /* 0x0000001002037c19 */ /* 0x000fe20008001203 */
[----:B------:R-:W-:Y:S01]  /*b7f0*/  UIADD3 UR10, -UR10, URZ, URZ ;  /* 0x0000003f0a0a7290 */ /* 0x000fe2000fffe13f */
[----:B------:R-:W-:Y:S01]  /*b800*/  LOP3.LUT R2, R14, UR6, RZ, 0xc0, !PT ;  /* 0x000000060e027c12 */ /* 0x000fe2000f8ec0ff */
[----:B------:R-:W-:Y:S02]  /*b810*/  UIMAD UR7, UR8, UR9, UR7 ;  /* 0x00000009080772a4 */ /* 0x000fe4000f8e0207 */
[----:B------:R-:W-:Y:S01]  /*b820*/  IMAD.MOV R5, RZ, RZ, -R3 ;  /* 0x000000ffff057224 */ /* 0x000fe200078e0a03 */
[----:B------:R-:W-:Y:S01]  /*b830*/  ULDC UR8, c[0x0][0x148] ;  /* 0x0000520000087ab9 */ /* 0x000fe20000000800 */
[----:B------:R-:W-:Y:S01]  /*b840*/  IMAD R4, R3, UR5, R2 ;  /* 0x0000000503047c24 */ /* 0x000fe2000f8e0202 */
[----:B------:R-:W-:Y:S02]  /*b850*/  LOP3.LUT R3, R12, UR4, RZ, 0xc0, !PT ;  /* 0x000000040c037c12 */ /* 0x000fe4000f8ec0ff */
[----:B------:R-:W-:Y:S01]  /*b860*/  @UP0 UIMAD UR7, UR8, UR10, UR12 ;  /* 0x0000000a080702a4 */ /* 0x000fe2000f8e020c */
[----:B------:R-:W-:-:S02]  /*b870*/  PLOP3.LUT P1, PT, PT, PT, UP0, 0x80, 0x0 ;  /* 0x000000000000781c */ /* 0x000fc40003f2f008 */
[----:B------:R-:W-:Y:S02]  /*b880*/  ULDC UR8, c[0x0][0x638] ;  /* 0x00018e0000087ab9 */ /* 0x000fe40000000800 */
[----:B------:R-:W-:Y:S02]  /*b890*/  IMAD R2, R5, UR8, R18 ;  /* 0x0000000805027c24 */ /* 0x000fe4000f8e0212 */
[----:B--2---:R-:W-:Y:S01]  /*b8a0*/  IMAD R11, R4, R11, UR7 ;  /* 0x00000007040b7e24 */ /* 0x004fe2000f8e020b */
[----:B------:R-:W-:Y:S01]  /*b8b0*/  ULDC UR7, c[0x0][0x600] ;  /* 0x0001800000077ab9 */ /* 0x000fe20000000800 */
[----:B------:R-:W-:Y:S02]  /*b8c0*/  IMAD.MOV.U32 R4, RZ, RZ, 0x1 ;  /* 0x00000001ff047424 */ /* 0x000fe400078e00ff */
[----:B------:R-:W-:-:S03]  /*b8d0*/  IMAD R18, R2, UR7, R3 ;  /* 0x0000000702127c24 */ /* 0x000fc6000f8e0203 */
[----:B------:R-:W-:Y:S02]  /*b8e0*/  PRMT R3, R4, 0x7610, R3 ;  /* 0x0000761004037816 */ /* 0x000fe40000000003 */
[----:B------:R-:W-:Y:S02]  /*b8f0*/  SEL R2, R18, R11, !P1 ;  /* 0x0000000b12027207 */ /* 0x000fe40004800000 */
[----:B------:R-:W-:-:S07]  /*b900*/  SEL R18, R11, R18, !P1 ;  /* 0x000000120b127207 */ /* 0x000fce0004800000 */
.L_x_303:
[----:B------:R-:W-:Y:S05]  /*b910*/  BSYNC B1 ;  /* 0x0000000000017941 */ /* 0x000fea0003800000 */
.L_x_302:
[----:B------:R-:W-:-:S13]  /*b920*/  LOP3.LUT P1, RZ, R3, 0xff, RZ, 0xc0, !PT ;  /* 0x000000ff03ff7812 */ /* 0x000fda000782c0ff */
[----:B------:R-:W-:Y:S05]  /*b930*/  @P1 BRA `(.L_x_306) ;  /* 0xfffffff000f01947 */ /* 0x000fea000383ffff */
[----:B------:R-:W-:Y:S05]  /*b940*/  BSYNC B0 ;  /* 0x0000000000007941 */ /* 0x000fea0003800000 */
.L_x_294:
[----:B------:R-:W-:-:S03]  /*b950*/  UMOV UR7, 0xffffffff ;  /* 0xffffffff00077882 */ /* 0x000fc60000000000 */
[----:B------:R-:W-:Y:S05]  /*b960*/  BRA.DIV UR7, `(.L_x_307) ;  /* 0x0000000607447947 */ /* 0x000fea000b800000 */
[----:B------:R-:W-:-:S13]  /*b970*/  ELECT P6, URZ, PT ;  /* 0x00000000003f782f */ /* 0x000fda00038c0000 */
.L_x_323:
[----:B------:R-:W-:Y:S04]  /*b980*/  BSSY B0, `(.L_x_308) ;  /* 0x000002c000007945 */ /* 0x000fe80003800000 */
[----:B------:R-:W-:Y:S05]  /*b990*/  @!P6 BRA `(.L_x_309) ;  /* 0x0000000000a8e947 */ /* 0x000fea0003800000 */
[----:B------:R-:W-:-:S04]  /*b9a0*/  ULOP3.LUT UR7, UR42, 0x2, URZ, 0xfc, !UPT ;  /* 0x000000022a077892 */ /* 0x000fc8000f8efc3f */
[----:B------:R-:W-:-:S06]  /*b9b0*/  UISETP.NE.AND UP0, UPT, UR7, 0x3, UPT ;  /* 0x000000030700788c */ /* 0x000fcc000bf05270 */
[----:B------:R-:W-:-:S13]  /*b9c0*/  PLOP3.LUT P0, PT, PT, PT, UP0, 0x80, 0x0 ;  /* 0x000000000000781c */ /* 0x000fda0003f0f008 */
[----:B------:R-:W-:Y:S05]  /*b9d0*/  @!P0 BRA `(.L_x_310) ;  /* 0x0000000000048947 */ /* 0x000fea0003800000 */
[----:B------:R-:W-:Y:S01]  /*b9e0*/  BPT.TRAP 0x1 ;  /* 0x000000040000795c */ /* 0x000fe20000300000 */
.L_x_310:
[----:B------:R-:W0:Y:S01]  /*b9f0*/  S2R R3, SR_CgaCtaId ;  /* 0x0000000000037919 */ /* 0x000e220000008800 */
[----:B------:R-:W-:-:S04]  /*ba00*/  MOV R2, 0x400 ;  /* 0x0000040000027802 */ /* 0x000fc80000000f00 */
[----:B0-----:R-:W-:Y:S02]  /*ba10*/  LEA R3, R3, R2, 0x18 ;  /* 0x0000000203037211 */ /* 0x001fe400078ec0ff */
[----:B------:R-:W-:-:S03]  /*ba20*/  SHF.L.U32 R2, R8, 0x1f, RZ ;  /* 0x0000001f08027819 */ /* 0x000fc600000006ff */
[----:B------:R-:W-:-:S04]  /*ba30*/  VIADD R3, R3, 0x20 ;  /* 0x0000002003037836 */ /* 0x000fc80000000000 */
[C---:B------:R-:W-:Y:S02]  /*ba40*/  IMAD R7, R0.reuse, 0x8, R3 ;  /* 0x0000000800077824 */ /* 0x040fe400078e0203 */
[----:B------:R-:W-:Y:S02]  /*ba50*/  VIADD R0, R0, 0x1 ;  /* 0x0000000100007836 */ /* 0x000fe40000000000 */
[----:B------:R-:W0:Y:S03]  /*ba60*/  SYNCS.PHASECHK.TRANS64.TRYWAIT P0, [R7+URZ], R2 ;  /* 0x00000002070075a7 */ /* 0x000e26000800017f */
[----:B------:R-:W-:-:S04]  /*ba70*/  ISETP.NE.AND P1, PT, R0, 0x4, PT ;  /* 0x000000040000780c */ /* 0x000fc80003f25270 */
[----:B------:R-:W-:Y:S02]  /*ba80*/  SEL R5, RZ, 0x1, P1 ;  /* 0x00000001ff057807 */ /* 0x000fe40000800000 */
[----:B------:R-:W-:Y:S02]  /*ba90*/  SEL R0, R0, RZ, P1 ;  /* 0x000000ff00007207 */ /* 0x000fe40000800000 */
[----:B------:R-:W-:-:S03]  /*baa0*/  LOP3.LUT R5, R8, R5, RZ, 0x3c, !PT ;  /* 0x0000000508057212 */ /* 0x000fc600078e3cff */
[----:B------:R-:W-:Y:S01]  /*bab0*/  IMAD R9, R0, 0x8, R3 ;  /* 0x0000000800097824 */ /* 0x000fe200078e0203 */
[----:B------:R-:W-:Y:S01]  /*bac0*/  SHF.L.U32 R4, R5, 0x1f, RZ ;  /* 0x0000001f05047819 */ /* 0x000fe200000006ff */
[----:B0-----:R-:W-:Y:S06]  /*bad0*/  @!P0 BRA `(.L_x_311) ;  /* 0x0000000400088947 */ /* 0x001fec0003800000 */
.L_x_324:
[----:B------:R-:W1:Y:S01]  /*bae0*/  SYNCS.PHASECHK.TRANS64.TRYWAIT P0, [R9+URZ], R4 ;  /* 0x00000004090075a7 */ /* 0x000e62000800017f */
[----:B------:R-:W-:-:S05]  /*baf0*/  VIADD R0, R0, 0x1 ;  /* 0x0000000100007836 */ /* 0x000fca0000000000 */
[----:B------:R-:W-:-:S04]  /*bb00*/  ISETP.NE.AND P1, PT, R0, 0x4, PT ;  /* 0x000000040000780c */ /* 0x000fc80003f25270 */
[----:B0-----:R-:W-:Y:S02]  /*bb10*/  SEL R2, RZ, 0x1, P1 ;  /* 0x00000001ff027807 */ /* 0x001fe40000800000 */
[----:B------:R-:W-:Y:S02]  /*bb20*/  SEL R0, R0, RZ, P1 ;  /* 0x000000ff00007207 */ /* 0x000fe40000800000 */
[----:B------:R-:W-:-:S03]  /*bb30*/  LOP3.LUT R7, R5, R2, RZ, 0x3c, !PT ;  /* 0x0000000205077212 */ /* 0x000fc600078e3cff */
[----:B------:R-:W-:Y:S01]  /*bb40*/  IMAD R6, R0, 0x8, R3 ;  /* 0x0000000800067824 */ /* 0x000fe200078e0203 */
[----:B------:R-:W-:Y:S01]  /*bb50*/  SHF.L.U32 R5, R7, 0x1f, RZ ;  /* 0x0000001f07057819 */ /* 0x000fe200000006ff */
[----:B-1----:R-:W-:Y:S06]  /*bb60*/  @!P0 BRA `(.L_x_312) ;  /* 0x0000000000f88947 */ /* 0x002fec0003800000 */
.L_x_325:
[----:B------:R-:W1:Y:S01]  /*bb70*/  SYNCS.PHASECHK.TRANS64.TRYWAIT P0, [R6+URZ], R5 ;  /* 0x00000005060075a7 */ /* 0x000e62000800017f */
[----:B------:R-:W-:-:S05]  /*bb80*/  VIADD R0, R0, 0x1 ;  /* 0x0000000100007836 */ /* 0x000fca0000000000 */
[----:B------:R-:W-:-:S04]  /*bb90*/  ISETP.NE.AND P1, PT, R0, 0x4, PT ;  /* 0x000000040000780c */ /* 0x000fc80003f25270 */
[----:B------:R-:W-:Y:S02]  /*bba0*/  SEL R2, RZ, 0x1, P1 ;  /* 0x00000001ff027807 */ /* 0x000fe40000800000 */
[----:B------:R-:W-:Y:S02]  /*bbb0*/  SEL R0, R0, RZ, P1 ;  /* 0x000000ff00007207 */ /* 0x000fe40000800000 */
[----:B------:R-:W-:Y:S01]  /*bbc0*/  LOP3.LUT R2, R7, R2, RZ, 0x3c, !PT ;  /* 0x0000000207027212 */ /* 0x000fe200078e3cff */
[----:B-1----:R-:W-:Y:S06]  /*bbd0*/  @!P0 BRA `(.L_x_313) ;  /* 0x0000000000f08947 */ /* 0x002fec0003800000 */
.L_x_326:
[----:B------:R-:W-:Y:S01]  /*bbe0*/  IMAD R3, R0, 0x8, R3 ;  /* 0x0000000800037824 */ /* 0x000fe200078e0203 */
[----:B------:R-:W-:-:S07]  /*bbf0*/  SHF.L.U32 R0, R2, 0x1f, RZ ;  /* 0x0000001f02007819 */ /* 0x000fce00000006ff */
.L_x_314:
[----:B--2---:R2:W3:Y:S02]  /*bc00*/  SYNCS.PHASECHK.TRANS64.TRYWAIT P0, [R3+URZ], R0 ;  /* 0x00000000030075a7 */ /* 0x0044e4000800017f */
[----:B---3--:R-:W-:Y:S05]  /*bc10*/  @!P0 NANOSLEEP.SYNCS 0x989680 ;  /* 0x009896800000895d */ /* 0x008fea0003900000 */
[----:B------:R-:W3:Y:S02]  /*bc20*/  @!P0 SYNCS.PHASECHK.TRANS64 P0, [R3+URZ], R0 ;  /* 0x00000000030085a7 */ /* 0x000ee4000800007f */
[----:B---3--:R-:W-:Y:S05]  /*bc30*/  @!P0 BRA `(.L_x_314) ;  /* 0xfffffffc00f08947 */ /* 0x008fea000383ffff */
.L_x_309:
[----:B------:R-:W-:Y:S05]  /*bc40*/  BSYNC B0 ;  /* 0x0000000000007941 */ /* 0x000fea0003800000 */
.L_x_308:
[----:B------:R-:W-:Y:S05]  /*bc50*/  EXIT ;  /* 0x000000000000794d */ /* 0x000fea0003800000 */
.L_x_18:
[----:B0-----:R0:W1:Y:S02]  /*bc60*/  SYNCS.PHASECHK.TRANS64.TRYWAIT P0, [R158+URZ], R3 ;  /* 0x000000039e0075a7 */ /* 0x001064000800017f */
[----:B-1----:R-:W-:Y:S05]  /*bc70*/  @!P0 NANOSLEEP.SYNCS 0x989680 ;  /* 0x009896800000895d */ /* 0x002fea0003900000 */
[----:B------:R-:W1:Y:S02]  /*bc80*/  @!P0 SYNCS.PHASECHK.TRANS64 P0, [R158+URZ], R3 ;  /* 0x000000039e0085a7 */ /* 0x000e64000800007f */
[----:B-1----:R-:W-:Y:S05]  /*bc90*/  @!P0 BRA `(.L_x_18) ;  /* 0xfffffffc00f08947 */ /* 0x002fea000383ffff */
[----:B------:R-:W-:Y:S05]  /*bca0*/  BRA `(.L_x_315) ;  /* 0xffffff5800b07947 */ /* 0x000fea000383ffff */
.L_x_23:
[----:B-1----:R1:W2:Y:S02]  /*bcb0*/  SYNCS.PHASECHK.TRANS64.TRYWAIT P1, [R3+URZ], R0 ;  /* 0x00000000030075a7 */ /* 0x0022a4000802017f */
[----:B--2---:R-:W-:Y:S05]  /*bcc0*/  @!P1 NANOSLEEP.SYNCS 0x989680 ;  /* 0x009896800000995d */ /* 0x004fea0003900000 */
[----:B------:R-:W2:Y:S02]  /*bcd0*/  @!P1 SYNCS.PHASECHK.TRANS64 P1, [R3+URZ], R0 ;  /* 0x00000000030095a7 */ /* 0x000ea4000802007f */
[----:B--2---:R-:W-:Y:S05]  /*bce0*/  @!P1 BRA `(.L_x_23) ;  /* 0xfffffffc00f09947 */ /* 0x004fea000383ffff */
[----:B------:R-:W-:Y:S05]  /*bcf0*/  BRA `(.L_x_22) ;  /* 0xffffff5c00207947 */ /* 0x000fea000383ffff */
.L_x_28:
[----:B-1----:R-:W-:-:S04]  /*bd00*/  IMAD.U32 R5, RZ, RZ, UR4 ;  /* 0x00000004ff057e24 */ /* 0x002fc8000f8e00ff */
[----:B------:R1:W2:Y:S03]  /*bd10*/  SYNCS.PHASECHK.TRANS64.TRYWAIT P1, [R5+URZ], R4 ;  /* 0x00000004050075a7 */ /* 0x0002a6000802017f */
[----:B--2---:R-:W-:Y:S05]  /*bd20*/  @!P1 NANOSLEEP.SYNCS 0x989680 ;  /* 0x009896800000995d */ /* 0x004fea0003900000 */
[----:B------:R-:W2:Y:S02]  /*bd30*/  @!P1 SYNCS.PHASECHK.TRANS64 P1, [R5+URZ], R4 ;  /* 0x00000004050095a7 */ /* 0x000ea4000802007f */
[----:B--2---:R-:W-:Y:S05]  /*bd40*/  @!P1 BRA `(.L_x_28) ;  /* 0xfffffffc00ec9947 */ /* 0x004fea000383ffff */
[----:B------:R-:W-:Y:S05]  /*bd50*/  BRA `(.L_x_27) ;  /* 0xffffff60007c7947 */ /* 0x000fea000383ffff */
.L_x_34:
[----:B0-----:R0:W1:Y:S02]  /*bd60*/  SYNCS.PHASECHK.TRANS64.TRYWAIT P0, [R158+URZ+0x10], R3 ;  /* 0x000010039e0075a7 */ /* 0x001064000800017f */
[----:B-1----:R-:W-:Y:S05]  /*bd70*/  @!P0 NANOSLEEP.SYNCS 0x989680 ;  /* 0x009896800000895d */ /* 0x002fea0003900000 */
[----:B------:R-:W1:Y:S02]  /*bd80*/  @!P0 SYNCS.PHASECHK.TRANS64 P0, [R158+URZ+0x10], R3 ;  /* 0x000010039e0085a7 */ /* 0x000e64000800007f */
[----:B-1----:R-:W-:Y:S05]  /*bd90*/  @!P0 BRA `(.L_x_34) ;  /* 0xfffffffc00f08947 */ /* 0x002fea000383ffff */
[----:B------:R-:W-:Y:S05]  /*bda0*/  BRA `(.L_x_316) ;  /* 0xffffff6800587947 */ /* 0x000fea000383ffff */
.L_x_295:
[----:B------:R-:W-:Y:S01]  /*bdb0*/  BSSY B1, `(.L_x_317) ;  /* 0x0000006000017945 */ /* 0x000fe20003800000 */
[----:B------:R-:W-:-:S07]  /*bdc0*/  IMAD.MOV.U32 R15, RZ, RZ, -0x1 ;  /* 0xffffffffff0f7424 */ /* 0x000fce00078e00ff */
[----:B------:R-:W-:Y:S05]  /*bdd0*/  WARPSYNC.COLLECTIVE R15, `(.L_x_318) ;  /* 0x000000000f0c7348 */ /* 0x000fea0003c00000 */
[----:B------:R-:W-:Y:S02]  /*bde0*/  ELECT P6, UR62, PT ;  /* 0x00000000003e782f */ /* 0x000fe400038c0000 */
[----:B------:R-:W-:Y:S01]  /*bdf0*/  MOV R14, UR62 ;  /* 0x0000003e000e7c02 */ /* 0x000fe20008000f00 */
[----:B------:R-:W-:Y:S10]  /*be00*/  ENDCOLLECTIVE ;  /* 0x000000000000791b */ /* 0x000ff40003800000 */
.L_x_318:
[----:B------:R-:W-:Y:S05]  /*be10*/  BSYNC B1 ;  /* 0x0000000000017941 */ /* 0x000fea0003800000 */
.L_x_317:
[----:B------:R-:W-:Y:S05]  /*be20*/  BRA `(.L_x_319) ;  /* 0xffffffec00c07947 */ /* 0x000fea000383ffff */
.L_x_298:
[----:B0-----:R0:W1:Y:S02]  /*be30*/  SYNCS.PHASECHK.TRANS64.TRYWAIT P1, [R12+URZ+0x20], R3 ;  /* 0x000020030c0075a7 */ /* 0x001064000802017f */
[----:B-1----:R-:W-:Y:S05]  /*be40*/  @!P1 NANOSLEEP.SYNCS 0x989680 ;  /* 0x009896800000995d */ /* 0x002fea0003900000 */
[----:B------:R-:W1:Y:S02]  /*be50*/  @!P1 SYNCS.PHASECHK.TRANS64 P1, [R12+URZ+0x20], R3 ;  /* 0x000020030c0095a7 */ /* 0x000e64000802007f */
[----:B-1----:R-:W-:Y:S05]  /*be60*/  @!P1 BRA `(.L_x_298) ;  /* 0xfffffffc00f09947 */ /* 0x002fea000383ffff */
[----:B------:R-:W-:Y:S05]  /*be70*/  BRA `(.L_x_320) ;  /* 0xffffffec00fc7947 */ /* 0x000fea000383ffff */
.L_x_307:
[----:B------:R-:W-:Y:S01]  /*be80*/  BSSY B0, `(.L_x_321) ;  /* 0x0000006000007945 */ /* 0x000fe20003800000 */
[----:B------:R-:W-:-:S07]  /*be90*/  IMAD.MOV.U32 R15, RZ, RZ, -0x1 ;  /* 0xffffffffff0f7424 */ /* 0x000fce00078e00ff */
[----:B------:R-:W-:Y:S05]  /*bea0*/  WARPSYNC.COLLECTIVE R15, `(.L_x_322) ;  /* 0x000000000f0c7348 */ /* 0x000fea0003c00000 */
[----:B------:R-:W-:Y:S02]  /*beb0*/  ELECT P6, UR62, PT ;  /* 0x00000000003e782f */ /* 0x000fe400038c0000 */
[----:B------:R-:W-:Y:S01]  /*bec0*/  MOV R14, UR62 ;  /* 0x0000003e000e7c02 */ /* 0x000fe20008000f00 */
[----:B------:R-:W-:Y:S10]  /*bed0*/  ENDCOLLECTIVE ;  /* 0x000000000000791b */ /* 0x000ff40003800000 */
.L_x_322:
[----:B------:R-:W-:Y:S05]  /*bee0*/  BSYNC B0 ;  /* 0x0000000000007941 */ /* 0x000fea0003800000 */
.L_x_321:
[----:B------:R-:W-:Y:S05]  /*bef0*/  BRA `(.L_x_323) ;  /* 0xfffffff800a07947 */ /* 0x000fea000383ffff */
.L_x_311:
[----:B0-----:R0:W1:Y:S02]  /*bf00*/  SYNCS.PHASECHK.TRANS64.TRYWAIT P0, [R7+URZ], R2 ;  /* 0x00000002070075a7 */ /* 0x001064000800017f */
[----:B-1----:R-:W-:Y:S05]  /*bf10*/  @!P0 NANOSLEEP.SYNCS 0x989680 ;  /* 0x009896800000895d */ /* 0x002fea0003900000 */
[----:B------:R-:W1:Y:S02]  /*bf20*/  @!P0 SYNCS.PHASECHK.TRANS64 P0, [R7+URZ], R2 ;  /* 0x00000002070085a7 */ /* 0x000e64000800007f */
[----:B-1----:R-:W-:Y:S05]  /*bf30*/  @!P0 BRA `(.L_x_311) ;  /* 0xfffffffc00f08947 */ /* 0x002fea000383ffff */
[----:B------:R-:W-:Y:S05]  /*bf40*/  BRA `(.L_x_324) ;  /* 0xfffffff800e47947 */ /* 0x000fea000383ffff */
.L_x_312:
[----:B0-----:R0:W1:Y:S02]  /*bf50*/  SYNCS.PHASECHK.TRANS64.TRYWAIT P0, [R9+URZ], R4 ;  /* 0x00000004090075a7 */ /* 0x001064000800017f */
[----:B-1----:R-:W-:Y:S05]  /*bf60*/  @!P0 NANOSLEEP.SYNCS 0x989680 ;  /* 0x009896800000895d */ /* 0x002fea0003900000 */
[----:B------:R-:W1:Y:S02]  /*bf70*/  @!P0 SYNCS.PHASECHK.TRANS64 P0, [R9+URZ], R4 ;  /* 0x00000004090085a7 */ /* 0x000e64000800007f */
[----:B-1----:R-:W-:Y:S05]  /*bf80*/  @!P0 BRA `(.L_x_312) ;  /* 0xfffffffc00f08947 */ /* 0x002fea000383ffff */
[----:B------:R-:W-:Y:S05]  /*bf90*/  BRA `(.L_x_325) ;  /* 0xfffffff800f47947 */ /* 0x000fea000383ffff */
.L_x_313:
[----:B-1----:R1:W2:Y:S02]  /*bfa0*/  SYNCS.PHASECHK.TRANS64.TRYWAIT P0, [R6+URZ], R5 ;  /* 0x00000005060075a7 */ /* 0x0022a4000800017f */
[----:B--2---:R-:W-:Y:S05]  /*bfb0*/  @!P0 NANOSLEEP.SYNCS 0x989680 ;  /* 0x009896800000895d */ /* 0x004fea0003900000 */
[----:B------:R-:W2:Y:S02]  /*bfc0*/  @!P0 SYNCS.PHASECHK.TRANS64 P0, [R6+URZ], R5 ;  /* 0x00000005060085a7 */ /* 0x000ea4000800007f */
[----:B--2---:R-:W-:Y:S05]  /*bfd0*/  @!P0 BRA `(.L_x_313) ;  /* 0xfffffffc00f08947 */ /* 0x004fea000383ffff */
[----:B------:R-:W-:Y:S05]  /*bfe0*/  BRA `(.L_x_326) ;  /* 0xfffffff800fc7947 */ /* 0x000fea000383ffff */
.L_x_327:
[----:B------:R-:W-:-:S00]  /*bff0*/  BRA `(.L_x_327) ;  /* 0xfffffffc00fc7947 */ /* 0x000fc0000383ffff */
[----:B------:R-:W-:-:S00]  /*c000*/  NOP ;  /* 0x0000000000007918 */ /* 0x000fc00000000000 */
[----:B------:R-:W-:-:S00]  /*c010*/  NOP ;  /* 0x0000000000007918 */ /* 0x000fc00000000000 */
[----:B------:R-:W-:-:S00]  /*c020*/  NOP ;  /* 0x0000000000007918 */ /* 0x000fc00000000000 */
[----:B------:R-:W-:-:S00]  /*c030*/  NOP ;  /* 0x0000000000007918 */ /* 0x000fc00000000000 */
[----:B------:R-:W-:-:S00]  /*c040*/  NOP ;  /* 0x0000000000007918 */ /* 0x000fc00000000000 */
[----:B------:R-:W-:-:S00]  /*c050*/  NOP ;  /* 0x0000000000007918 */ /* 0x000fc00000000000 */
[----:B------:R-:W-:-:S00]  /*c060*/  NOP ;  /* 0x0000000000007918 */ /* 0x000fc00000000000 */
[----:B------:R-:W-:-:S00]  /*c070*/  NOP ;  /* 0x0000000000007918 */ /* 0x000fc00000000000 */
.L_x_328:


//--------------------- .nv.global.init           --------------------------
	.section	.nv.global.init,"aw",@progbits
.nv.global.init:
	.type		$str$22,@object
	.size		$str$22,($str$23 - $str$22)
$str$22:
        /*0000*/ 	.byte	0x6b, 0x5f, 0x74, 0x69, 0x6c, 0x65, 0x5f, 0x63, 0x6f, 0x75, 0x6e, 0x74, 0x20, 0x3e, 0x3d, 0x20
        /*0010*/ 	.byte	0x31, 0x00
	.type		$str$23,@object
	.size		$str$23,(__unnamed_1 - $str$23)
$str$23:
        /*0012*/ 	.byte	0x2f, 0x74, 0x6d, 0x70, 0x2f, 0x63, 0x75, 0x74, 0x6c, 0x61, 0x73, 0x73, 0x5f, 0x73, 0x77, 0x65
        /*0022*/ 	.byte	0x65, 0x70, 0x5f, 0x73, 0x72, 0x63, 0x2f, 0x69, 0x6e, 0x63, 0x6c, 0x75, 0x64, 0x65, 0x2f, 0x63
        /*0032*/ 	.byte	0x75, 0x74, 0x6c, 0x61, 0x73, 0x73, 0x2f, 0x67, 0x65, 0x6d, 0x6d, 0x2f, 0x63, 0x6f, 0x6c, 0x6c
        /*0042*/ 	.byte	0x65, 0x63, 0x74, 0x69, 0x76, 0x65, 0x2f, 0x73, 0x6d, 0x39, 0x30, 0x5f, 0x6d, 0x6d, 0x61, 0x5f
        /*0052*/ 	.byte	0x74, 0x6d, 0x61, 0x5f, 0x67, 0x6d, 0x6d, 0x61, 0x5f, 0x73, 0x73, 0x5f, 0x77, 0x61, 0x72, 0x70
        /*0062*/ 	.byte	0x73, 0x70, 0x65, 0x63, 0x69, 0x61, 0x6c, 0x69, 0x7a, 0x65, 0x64, 0x2e, 0x68, 0x70, 0x70, 0x00
	.type		__unnamed_1,@object
	.size		__unnamed_1,(.L_0 - __unnamed_1)
__unnamed_1:
        /*0072*/ 	.byte	0x76, 0x6f, 0x69, 0x64, 0x20, 0x63, 0x75, 0x74, 0x6c, 0x61, 0x73, 0x73, 0x3a, 0x3a, 0x67, 0x65
        /* <DEDUP_REMOVED lines=180> */
        /*0bc2*/ 	.byte	0x79, 0x5d, 0x00
.L_0:


//--------------------- .nv.shared._ZN7cutlass13device_kernelINS_4gemm6kernel13GemmUniversalIN4cute5tupleIJiiiiEEENS1_10collective13CollectiveMmaINS1_34MainloopSm90TmaGmmaWarpSpecializedILi4ENS5_IJNS4_1CILi1EEENSA_ILi2EEESB_EEENS1_32KernelTmaWarpSpecializedPingpongEEENS5_IJNSA_ILi64EEENSA_ILi256EEENSA_ILi128EEEEEENS_6half_tENS5_IJlSB_lEEESK_SL_NS4_8TiledMMAINS4_8MMA_AtomIJNS4_4SM904GMMA26MMA_64x256x16_F32F16F16_SSILNSP_5MajorE0ELSR_0ELNSP_7ScaleInE1ELSS_1EEEEEENS4_6LayoutINS5_IJSB_SB_SB_EEENS5_IJNSA_ILi0EEESX_SX_EEEEENS5_IJNS4_10UnderscoreES10_S10_EEEEENS4_23SM90_TMA_LOAD_MULTICASTENS4_14ComposedLayoutINS4_7SwizzleILi3ELi4ELi3EEENS4_18smem_ptr_flag_bitsILi16EEENSV_INS5_IJNSA_ILi8EEESG_EEENS5_IJSG_SB_EEEEEEEvNS4_8identityENS4_13SM90_TMA_LOADES1D_vS1E_EENS_8epilogue10collective6detail29Sm90TmaWarpSpecializedAdapterINS1I_15DefaultEpilogueISK_SL_SL_NS1H_6thread17LinearCombinationISK_Li1EffLNS1M_9ScaleType4KindE0ELNS_15FloatRoundStyleE2ESK_EENS1_15EpilogueDefaultEEEEEvvEEEEvNT_6ParamsE --------------------------
	.section	.nv.shared._ZN7cutlass13device_kernelINS_4gemm6kernel13GemmUniversalIN4cute5tupleIJiiiiEEENS1_10collective13CollectiveMmaINS1_34MainloopSm90TmaGmmaWarpSpecializedILi4ENS5_IJNS4_1CILi1EEENSA_ILi2EEESB_EEENS1_32KernelTmaWarpSpecializedPingpongEEENS5_IJNSA_ILi64EEENSA_ILi256EEENSA_ILi128EEEEEENS_6half_tENS5_IJlSB_lEEESK_SL_NS4_8TiledMMAINS4_8MMA_AtomIJNS4_4SM904GMMA26MMA_64x256x16_F32F16F16_SSILNSP_5MajorE0ELSR_0ELNSP_7ScaleInE1ELSS_1EEEEEENS4_6LayoutINS5_IJSB_SB_SB_EEENS5_IJNSA_ILi0EEESX_SX_EEEEENS5_IJNS4_10UnderscoreES10_S10_EEEEENS4_23SM90_TMA_LOAD_MULTICASTENS4_14ComposedLayoutINS4_7SwizzleILi3ELi4ELi3EEENS4_18smem_ptr_flag_bitsILi16EEENSV_INS5_IJNSA_ILi8EEESG_EEENS5_IJSG_SB_EEEEEEEvNS4_8identityENS4_13SM90_TMA_LOADES1D_vS1E_EENS_8epilogue10collective6detail29Sm90TmaWarpSpecializedAdapterINS1I_15DefaultEpilogueISK_SL_SL_NS1H_6thread17LinearCombinationISK_Li1EffLNS1M_9ScaleType4KindE0ELNS_15FloatRoundStyleE2ESK_EENS1_15EpilogueDefaultEEEEEvvEEEEvNT_6ParamsE,"aw",@nobits
	.sectionflags	@""
	.align	16
	.zero		1024


//--------------------- .nv.shared.reserved.0     --------------------------
	.section	.nv.shared.reserved.0,"aw",@nobits
	.weak		__nv_reservedSMEM_offset_0_alias
	.size		__nv_reservedSMEM_offset_0_alias, 0, 0
	.other		__nv_reservedSMEM_offset_0_alias,@"STO_CUDA_RESERVED_SHARED STV_DEFAULT"
__nv_reservedSMEM_offset_0_alias:
	.zero		0


//--------------------- .nv.global                --------------------------
	.section	.nv.global,"aw",@nobits
.nv.global:
	.type		_ZN39_INTERNAL_8c486676_4_k_cu_fb32fee7_30344cute1_E,@object
	.size		_ZN39_INTERNAL_8c486676_4_k_cu_fb32fee7_30344cute1_E,(_ZN39_INTERNAL_8c486676_4_k_cu_fb32fee7_30344cuda3std3__45__cpo6cbeginE - _ZN39_INTERNAL_8c486676_4_k_cu_fb32fee7_30344cute1_E)
_ZN39_INTERNAL_8c486676_4_k_cu_fb32fee7_30344cute1_E:
	.zero		1
	.type		_ZN39_INTERNAL_8c486676_4_k_cu_fb32fee7_30344cuda3std3__45__cpo6cbeginE,@object
	.size		_ZN39_INTERNAL_8c486676_4_k_cu_fb32fee7_30344cuda3std3__45__cpo6cbeginE,(_ZN39_INTERNAL_8c486676_4_k_cu_fb32fee7_30344cuda3std3__48in_placeE - _ZN39_INTERNAL_8c486676_4_k_cu_fb32fee7_30344cuda3std3__45__cpo6cbeginE)
_ZN39_INTERNAL_8c486676_4_k_cu_fb32fee7_30344cuda3std3__45__cpo6cbeginE:
	.zero		1
	.type		_ZN39_INTERNAL_8c486676_4_k_cu_fb32fee7_30344cuda3std3__48in_placeE,@object
	.size		_ZN39_INTERNAL_8c486676_4_k_cu_fb32fee7_30344cuda3std3__48in_placeE,(_ZN39_INTERNAL_8c486676_4_k_cu_fb32fee7_30344cuda3std6ranges3__45__cpo9iter_moveE - _ZN39_INTERNAL_8c486676_4_k_cu_fb32fee7_30344cuda3std3__48in_placeE)
_ZN39_INTERNAL_8c486676_4_k_cu_fb32fee7_30344cuda3std3__48in_placeE:
	.zero		1
	.type		_ZN39_INTERNAL_8c486676_4_k_cu_fb32fee7_30344cuda3std6ranges3__45__cpo9iter_moveE,@object
	.size		_ZN39_INTERNAL_8c486676_4_k_cu_fb32fee7_30344cuda3std6ranges3__45__cpo9iter_moveE,(_ZN39_INTERNAL_8c486676_4_k_cu_fb32fee7_30344cuda3std3__45__cpo5beginE - _ZN39_INTERNAL_8c486676_4_k_cu_fb32fee7_30344cuda3std6ranges3__45__cpo9iter_moveE)
_ZN39_INTERNAL_8c486676_4_k_cu_fb32fee7_30344cuda3std6ranges3__45__cpo9iter_moveE:
	.zero		1
	.type		_ZN39_INTERNAL_8c486676_4_k_cu_fb32fee7_30344cuda3std3__45__cpo5beginE,@object
	.size		_ZN39_INTERNAL_8c486676_4_k_cu_fb32fee7_30344cuda3std3__45__cpo5beginE,(_ZN39_INTERNAL_8c486676_4_k_cu_fb32fee7_30344cuda3std3__441_GLOBAL__N__8c486676_4_k_cu_fb32fee7_30346ignoreE - _ZN39_INTERNAL_8c486676_4_k_cu_fb32fee7_30344cuda3std3__45__cpo5beginE)
_ZN39_INTERNAL_8c486676_4_k_cu_fb32fee7_30344cuda3std3__45__cpo5beginE:
	.zero		1
	.type		_ZN39_INTERNAL_8c486676_4_k_cu_fb32fee7_30344cuda3std3__441_GLOBAL__N__8c486676_4_k_cu_fb32fee7_30346ignoreE,@object
	.size		_ZN39_INTERNAL_8c486676_4_k_cu_fb32fee7_30344cuda3std3__441_GLOBAL__N__8c486676_4_k_cu_fb32fee7_30346ignoreE,(_ZN39_INTERNAL_8c486676_4_k_cu_fb32fee7_30344cute7productE - _ZN39_INTERNAL_8c486676_4_k_cu_fb32fee7_30344cuda3std3__441_GLOBAL__N__8c486676_4_k_cu_fb32fee7_30346ignoreE)
_ZN39_INTERNAL_8c486676_4_k_cu_fb32fee7_30344cuda3std3__441_GLOBAL__N__8c486676_4_k_cu_fb32fee7_30346ignoreE:
	.zero		1
	.type		_ZN39_INTERNAL_8c486676_4_k_cu_fb32fee7_30344cute7productE,@object
	.size		_ZN39_INTERNAL_8c486676_4_k_cu_fb32fee7_30344cute7productE,(_ZN39_INTERNAL_8c486676_4_k_cu_fb32fee7_30344cuda3std3__45__cpo3endE - _ZN39_INTERNAL_8c486676_4_k_cu_fb32fee7_30344cute7productE)
_ZN39_INTERNAL_8c486676_4_k_cu_fb32fee7_30344cute7productE:
	.zero		1
	.type		_ZN39_INTERNAL_8c486676_4_k_cu_fb32fee7_30344cuda3std3__45__cpo3endE,@object
	.size		_ZN39_INTERNAL_8c486676_4_k_cu_fb32fee7_30344cuda3std3__45__cpo3endE,(_ZN39_INTERNAL_8c486676_4_k_cu_fb32fee7_30344cuda3std3__419piecewise_constructE - _ZN39_INTERNAL_8c486676_4_k_cu_fb32fee7_30344cuda3std3__45__cpo3endE)
_ZN39_INTERNAL_8c486676_4_k_cu_fb32fee7_30344cuda3std3__45__cpo3endE:
	.zero		1
	.type		_ZN39_INTERNAL_8c486676_4_k_cu_fb32fee7_30344cuda3std3__419piecewise_constructE,@object
	.size		_ZN39_INTERNAL_8c486676_4_k_cu_fb32fee7_30344cuda3std3__419piecewise_constructE,(_ZN39_INTERNAL_8c486676_4_k_cu_fb32fee7_30344cuda3std3__45__cpo4cendE - _ZN39_INTERNAL_8c486676_4_k_cu_fb32fee7_30344cuda3std3__419piecewise_constructE)
_ZN39_INTERNAL_8c486676_4_k_cu_fb32fee7_30344cuda3std3__419piecewise_constructE:
	.zero		1
	.type		_ZN39_INTERNAL_8c486676_4_k_cu_fb32fee7_30344cuda3std3__45__cpo4cendE,@object
	.size		_ZN39_INTERNAL_8c486676_4_k_cu_fb32fee7_30344cuda3std3__45__cpo4cendE,(_ZN39_INTERNAL_8c486676_4_k_cu_fb32fee7_30344cuda3std6ranges3__45__cpo4swapE - _ZN39_INTERNAL_8c486676_4_k_cu_fb32fee7_30344cuda3std3__45__cpo4cendE)
_ZN39_INTERNAL_8c486676_4_k_cu_fb32fee7_30344cuda3std3__45__cpo4cendE:
	.zero		1
	.type		_ZN39_INTERNAL_8c486676_4_k_cu_fb32fee7_30344cuda3std6ranges3__45__cpo4swapE,@object
	.size		_ZN39_INTERNAL_8c486676_4_k_cu_fb32fee7_30344cuda3std6ranges3__45__cpo4swapE,(.L_8 - _ZN39_INTERNAL_8c486676_4_k_cu_fb32fee7_30344cuda3std6ranges3__45__cpo4swapE)
_ZN39_INTERNAL_8c486676_4_k_cu_fb32fee7_30344cuda3std6ranges3__45__cpo4swapE:
	.zero		1
.L_8:


//--------------------- .nv.constant0._ZN7cutlass13device_kernelINS_4gemm6kernel13GemmUniversalIN4cute5tupleIJiiiiEEENS1_10collective13CollectiveMmaINS1_34MainloopSm90TmaGmmaWarpSpecializedILi4ENS5_IJNS4_1CILi1EEENSA_ILi2EEESB_EEENS1_32KernelTmaWarpSpecializedPingpongEEENS5_IJNSA_ILi64EEENSA_ILi256EEENSA_ILi128EEEEEENS_6half_tENS5_IJlSB_lEEESK_SL_NS4_8TiledMMAINS4_8MMA_AtomIJNS4_4SM904GMMA26MMA_64x256x16_F32F16F16_SSILNSP_5MajorE0ELSR_0ELNSP_7ScaleInE1ELSS_1EEEEEENS4_6LayoutINS5_IJSB_SB_SB_EEENS5_IJNSA_ILi0EEESX_SX_EEEEENS5_IJNS4_10UnderscoreES10_S10_EEEEENS4_23SM90_TMA_LOAD_MULTICASTENS4_14ComposedLayoutINS4_7SwizzleILi3ELi4ELi3EEENS4_18smem_ptr_flag_bitsILi16EEENSV_INS5_IJNSA_ILi8EEESG_EEENS5_IJSG_SB_EEEEEEEvNS4_8identityENS4_13SM90_TMA_LOADES1D_vS1E_EENS_8epilogue10collective6detail29Sm90TmaWarpSpecializedAdapterINS1I_15DefaultEpilogueISK_SL_SL_NS1H_6thread17LinearCombinationISK_Li1EffLNS1M_9ScaleType4KindE0ELNS_15FloatRoundStyleE2ESK_EENS1_15EpilogueDefaultEEEEEvvEEEEvNT_6ParamsE --------------------------
	.section	.nv.constant0._ZN7cutlass13device_kernelINS_4gemm6kernel13GemmUniversalIN4cute5tupleIJiiiiEEENS1_10collective13CollectiveMmaINS1_34MainloopSm90TmaGmmaWarpSpecializedILi4ENS5_IJNS4_1CILi1EEENSA_ILi2EEESB_EEENS1_32KernelTmaWarpSpecializedPingpongEEENS5_IJNSA_ILi64EEENSA_ILi256EEENSA_ILi128EEEEEENS_6half_tENS5_IJlSB_lEEESK_SL_NS4_8TiledMMAINS4_8MMA_AtomIJNS4_4SM904GMMA26MMA_64x256x16_F32F16F16_SSILNSP_5MajorE0ELSR_0ELNSP_7ScaleInE1ELSS_1EEEEEENS4_6LayoutINS5_IJSB_SB_SB_EEENS5_IJNSA_ILi0EEESX_SX_EEEEENS5_IJNS4_10UnderscoreES10_S10_EEEEENS4_23SM90_TMA_LOAD_MULTICASTENS4_14ComposedLayoutINS4_7SwizzleILi3ELi4ELi3EEENS4_18smem_ptr_flag_bitsILi16EEENSV_INS5_IJNSA_ILi8EEESG_EEENS5_IJSG_SB_EEEEEEEvNS4_8identityENS4_13SM90_TMA_LOADES1D_vS1E_EENS_8epilogue10collective6detail29Sm90TmaWarpSpecializedAdapterINS1I_15DefaultEpilogueISK_SL_SL_NS1H_6thread17LinearCombinationISK_Li1EffLNS1M_9ScaleType4KindE0ELNS_15FloatRoundStyleE2ESK_EENS1_15EpilogueDefaultEEEEEvvEEEEvNT_6ParamsE,"a",@progbits
	.sectionflags	@""
	.align	4
.nv.constant0._ZN7cutlass13device_kernelINS_4gemm6kernel13GemmUniversalIN4cute5tupleIJiiiiEEENS1_10collective13CollectiveMmaINS1_34MainloopSm90TmaGmmaWarpSpecializedILi4ENS5_IJNS4_1CILi1EEENSA_ILi2EEESB_EEENS1_32KernelTmaWarpSpecializedPingpongEEENS5_IJNSA_ILi64EEENSA_ILi256EEENSA_ILi128EEEEEENS_6half_tENS5_IJlSB_lEEESK_SL_NS4_8TiledMMAINS4_8MMA_AtomIJNS4_4SM904GMMA26MMA_64x256x16_F32F16F16_SSILNSP_5MajorE0ELSR_0ELNSP_7ScaleInE1ELSS_1EEEEEENS4_6LayoutINS5_IJSB_SB_SB_EEENS5_IJNSA_ILi0EEESX_SX_EEEEENS5_IJNS4_10UnderscoreES10_S10_EEEEENS4_23SM90_TMA_LOAD_MULTICASTENS4_14ComposedLayoutINS4_7SwizzleILi3ELi4ELi3EEENS4_18smem_ptr_flag_bitsILi16EEENSV_INS5_IJNSA_ILi8EEESG_EEENS5_IJSG_SB_EEEEEEEvNS4_8identityENS4_13SM90_TMA_LOADES1D_vS1E_EENS_8epilogue10collective6detail29Sm90TmaWarpSpecializedAdapterINS1I_15DefaultEpilogueISK_SL_SL_NS1H_6thread17LinearCombinationISK_Li1EffLNS1M_9ScaleType4KindE0ELNS_15FloatRoundStyleE2ESK_EENS1_15EpilogueDefaultEEEEEvvEEEEvNT_6ParamsE:
	.zero		1664


//--------------------- SYMBOLS --------------------------

	.type		.nv.reservedSmem.offset0,@object
	.size		.nv.reservedSmem.offset0,0x4
	.type		__assertfail,@function
